//
// Generated by NVIDIA NVVM Compiler
//
// Compiler Build ID: CL-36424714
// Cuda compilation tools, release 13.0, V13.0.88
// Based on NVVM 20.0.0
//

.version 9.0
.target sm_100
.address_size 64

	// .globl	_Z15update_positionP6float4P6float3iff

.visible .entry _Z15update_positionP6float4P6float3iff(
	.param .u64 .ptr .align 1 _Z15update_positionP6float4P6float3iff_param_0,
	.param .u64 .ptr .align 1 _Z15update_positionP6float4P6float3iff_param_1,
	.param .u32 _Z15update_positionP6float4P6float3iff_param_2,
	.param .f32 _Z15update_positionP6float4P6float3iff_param_3,
	.param .f32 _Z15update_positionP6float4P6float3iff_param_4
)
{
	.reg .pred 	%p<4>;
	.reg .b32 	%r<7>;
	.reg .b32 	%f<16>;
	.reg .b64 	%rd<9>;
	.reg .b64 	%fd<2>;

	ld.param.u64 	%rd3, [_Z15update_positionP6float4P6float3iff_param_0];
	ld.param.u64 	%rd4, [_Z15update_positionP6float4P6float3iff_param_1];
	ld.param.u32 	%r2, [_Z15update_positionP6float4P6float3iff_param_2];
	ld.param.f32 	%f1, [_Z15update_positionP6float4P6float3iff_param_4];
	mov.u32 	%r3, %tid.x;
	mov.u32 	%r4, %ctaid.x;
	mov.u32 	%r5, %ntid.x;
	mad.lo.s32 	%r1, %r4, %r5, %r3;
	setp.ge.s32 	%p1, %r1, %r2;
	@%p1 bra 	$L__BB0_4;
	cvta.to.global.u64 	%rd5, %rd3;
	cvta.to.global.u64 	%rd6, %rd4;
	mul.wide.s32 	%rd7, %r1, 12;
	add.s64 	%rd1, %rd6, %rd7;
	mul.wide.s32 	%rd8, %r1, 16;
	add.s64 	%rd2, %rd5, %rd8;
	ld.global.f32 	%f2, [%rd2+12];
	setp.lt.f32 	%p2, %f2, 0f00000000;
	@%p2 bra 	$L__BB0_4;
	.pragma "used_bytes_mask 4095";
	ld.global.v4.f32 	{%f3, %f4, %f5, %f6}, [%rd2];
	ld.global.f32 	%f7, [%rd1];
	fma.rn.f32 	%f8, %f1, %f7, %f3;
	st.global.f32 	[%rd2], %f8;
	ld.global.f32 	%f9, [%rd1+4];
	fma.rn.f32 	%f10, %f1, %f9, %f4;
	st.global.f32 	[%rd2+4], %f10;
	ld.global.f32 	%f11, [%rd1+8];
	fma.rn.f32 	%f12, %f1, %f11, %f5;
	st.global.f32 	[%rd2+8], %f12;
	mul.f32 	%f13, %f10, %f10;
	fma.rn.f32 	%f14, %f8, %f8, %f13;
	fma.rn.f32 	%f15, %f12, %f12, %f14;
	cvt.f64.f32 	%fd1, %f15;
	setp.leu.f64 	%p3, %fd1, 0d43ABC16D674EC800;
	@%p3 bra 	$L__BB0_4;
	mov.b32 	%r6, -1082130432;
	st.global.u32 	[%rd2+12], %r6;
$L__BB0_4:
	ret;

}
	// .globl	_Z9calcForceP6float4P6float3Pfiff
.visible .entry _Z9calcForceP6float4P6float3Pfiff(
	.param .u64 .ptr .align 1 _Z9calcForceP6float4P6float3Pfiff_param_0,
	.param .u64 .ptr .align 1 _Z9calcForceP6float4P6float3Pfiff_param_1,
	.param .u64 .ptr .align 1 _Z9calcForceP6float4P6float3Pfiff_param_2,
	.param .u32 _Z9calcForceP6float4P6float3Pfiff_param_3,
	.param .f32 _Z9calcForceP6float4P6float3Pfiff_param_4,
	.param .f32 _Z9calcForceP6float4P6float3Pfiff_param_5
)
{
	.reg .pred 	%p<32>;
	.reg .b32 	%r<29>;
	.reg .b32 	%f<270>;
	.reg .b64 	%rd<21>;
	.reg .b64 	%fd<2>;

	ld.param.u64 	%rd12, [_Z9calcForceP6float4P6float3Pfiff_param_0];
	ld.param.u64 	%rd10, [_Z9calcForceP6float4P6float3Pfiff_param_1];
	ld.param.u64 	%rd11, [_Z9calcForceP6float4P6float3Pfiff_param_2];
	ld.param.u32 	%r12, [_Z9calcForceP6float4P6float3Pfiff_param_3];
	ld.param.f32 	%f83, [_Z9calcForceP6float4P6float3Pfiff_param_4];
	ld.param.f32 	%f84, [_Z9calcForceP6float4P6float3Pfiff_param_5];
	cvta.to.global.u64 	%rd1, %rd12;
	mov.u32 	%r13, %tid.x;
	mov.u32 	%r14, %ctaid.x;
	mov.u32 	%r15, %ntid.x;
	mad.lo.s32 	%r1, %r14, %r15, %r13;
	setp.ge.s32 	%p1, %r1, %r12;
	@%p1 bra 	$L__BB1_26;
	cvta.to.global.u64 	%rd13, %rd10;
	mul.wide.s32 	%rd14, %r1, 12;
	add.s64 	%rd2, %rd13, %rd14;
	mul.wide.s32 	%rd15, %r1, 16;
	add.s64 	%rd3, %rd1, %rd15;
	ld.global.f32 	%f85, [%rd3+12];
	setp.lt.f32 	%p2, %f85, 0f00000000;
	@%p2 bra 	$L__BB1_26;
	.pragma "used_bytes_mask 4095";
	ld.global.v4.f32 	{%f1, %f2, %f3, %f87}, [%rd3];
	cvta.to.global.u64 	%rd16, %rd11;
	mul.wide.s32 	%rd17, %r1, 4;
	add.s64 	%rd4, %rd16, %rd17;
	mov.b32 	%r16, 0;
	st.global.u32 	[%rd4], %r16;
	setp.lt.s32 	%p3, %r12, 1;
	mov.f32 	%f230, 0f00000000;
	mov.f32 	%f231, %f230;
	mov.f32 	%f232, %f230;
	@%p3 bra 	$L__BB1_24;
	and.b32  	%r2, %r12, 3;
	setp.lt.u32 	%p4, %r12, 4;
	mov.b32 	%r28, 0;
	mov.f32 	%f229, 0f00000000;
	mov.f32 	%f232, %f229;
	mov.f32 	%f231, %f229;
	mov.f32 	%f230, %f229;
	@%p4 bra 	$L__BB1_14;
	and.b32  	%r28, %r12, 2147483644;
	neg.s32 	%r25, %r1;
	add.s64 	%rd20, %rd1, 32;
	mov.b32 	%r26, 0;
	mov.f32 	%f229, 0f00000000;
$L__BB1_5:
	.pragma "nounroll";
	ld.global.f32 	%f91, [%rd20+-20];
	setp.eq.s32 	%p5, %r25, 0;
	setp.lt.f32 	%p6, %f91, 0f00000000;
	or.pred  	%p7, %p5, %p6;
	@%p7 bra 	$L__BB1_7;
	.pragma "used_bytes_mask 4095";
	ld.global.v4.f32 	{%f92, %f93, %f94, %f95}, [%rd20+-32];
	sub.f32 	%f96, %f92, %f1;
	sub.f32 	%f97, %f93, %f2;
	sub.f32 	%f98, %f94, %f3;
	mul.f32 	%f99, %f96, %f96;
	fma.rn.f32 	%f100, %f97, %f97, %f99;
	fma.rn.f32 	%f101, %f98, %f98, %f100;
	add.f32 	%f102, %f101, 0f41800000;
	sqrt.rn.f32 	%f103, %f102;
	mul.f32 	%f104, %f103, %f102;
	mul.f32 	%f105, %f83, %f91;
	div.rn.f32 	%f106, %f105, %f104;
	fma.rn.f32 	%f230, %f96, %f106, %f230;
	fma.rn.f32 	%f231, %f97, %f106, %f231;
	fma.rn.f32 	%f232, %f98, %f106, %f232;
	div.rn.f32 	%f107, %f105, %f103;
	sub.f32 	%f229, %f229, %f107;
	st.global.f32 	[%rd4], %f229;
$L__BB1_7:
	add.s32 	%r19, %r26, 1;
	ld.global.f32 	%f108, [%rd20+-4];
	setp.eq.s32 	%p8, %r19, %r1;
	setp.lt.f32 	%p9, %f108, 0f00000000;
	or.pred  	%p10, %p8, %p9;
	@%p10 bra 	$L__BB1_9;
	.pragma "used_bytes_mask 4095";
	ld.global.v4.f32 	{%f109, %f110, %f111, %f112}, [%rd20+-16];
	sub.f32 	%f113, %f109, %f1;
	sub.f32 	%f114, %f110, %f2;
	sub.f32 	%f115, %f111, %f3;
	mul.f32 	%f116, %f113, %f113;
	fma.rn.f32 	%f117, %f114, %f114, %f116;
	fma.rn.f32 	%f118, %f115, %f115, %f117;
	add.f32 	%f119, %f118, 0f41800000;
	sqrt.rn.f32 	%f120, %f119;
	mul.f32 	%f121, %f120, %f119;
	mul.f32 	%f122, %f83, %f108;
	div.rn.f32 	%f123, %f122, %f121;
	fma.rn.f32 	%f230, %f113, %f123, %f230;
	fma.rn.f32 	%f231, %f114, %f123, %f231;
	fma.rn.f32 	%f232, %f115, %f123, %f232;
	div.rn.f32 	%f124, %f122, %f120;
	sub.f32 	%f229, %f229, %f124;
	st.global.f32 	[%rd4], %f229;
$L__BB1_9:
	add.s32 	%r20, %r26, 2;
	ld.global.f32 	%f125, [%rd20+12];
	setp.eq.s32 	%p11, %r20, %r1;
	setp.lt.f32 	%p12, %f125, 0f00000000;
	or.pred  	%p13, %p11, %p12;
	@%p13 bra 	$L__BB1_11;
	.pragma "used_bytes_mask 4095";
	ld.global.v4.f32 	{%f126, %f127, %f128, %f129}, [%rd20];
	sub.f32 	%f130, %f126, %f1;
	sub.f32 	%f131, %f127, %f2;
	sub.f32 	%f132, %f128, %f3;
	mul.f32 	%f133, %f130, %f130;
	fma.rn.f32 	%f134, %f131, %f131, %f133;
	fma.rn.f32 	%f135, %f132, %f132, %f134;
	add.f32 	%f136, %f135, 0f41800000;
	sqrt.rn.f32 	%f137, %f136;
	mul.f32 	%f138, %f137, %f136;
	mul.f32 	%f139, %f83, %f125;
	div.rn.f32 	%f140, %f139, %f138;
	fma.rn.f32 	%f230, %f130, %f140, %f230;
	fma.rn.f32 	%f231, %f131, %f140, %f231;
	fma.rn.f32 	%f232, %f132, %f140, %f232;
	div.rn.f32 	%f141, %f139, %f137;
	sub.f32 	%f229, %f229, %f141;
	st.global.f32 	[%rd4], %f229;
$L__BB1_11:
	add.s32 	%r21, %r26, 3;
	ld.global.f32 	%f142, [%rd20+28];
	setp.eq.s32 	%p14, %r21, %r1;
	setp.lt.f32 	%p15, %f142, 0f00000000;
	or.pred  	%p16, %p14, %p15;
	@%p16 bra 	$L__BB1_13;
	.pragma "used_bytes_mask 4095";
	ld.global.v4.f32 	{%f143, %f144, %f145, %f146}, [%rd20+16];
	sub.f32 	%f147, %f143, %f1;
	sub.f32 	%f148, %f144, %f2;
	sub.f32 	%f149, %f145, %f3;
	mul.f32 	%f150, %f147, %f147;
	fma.rn.f32 	%f151, %f148, %f148, %f150;
	fma.rn.f32 	%f152, %f149, %f149, %f151;
	add.f32 	%f153, %f152, 0f41800000;
	sqrt.rn.f32 	%f154, %f153;
	mul.f32 	%f155, %f154, %f153;
	mul.f32 	%f156, %f83, %f142;
	div.rn.f32 	%f157, %f156, %f155;
	fma.rn.f32 	%f230, %f147, %f157, %f230;
	fma.rn.f32 	%f231, %f148, %f157, %f231;
	fma.rn.f32 	%f232, %f149, %f157, %f232;
	div.rn.f32 	%f158, %f156, %f154;
	sub.f32 	%f229, %f229, %f158;
	st.global.f32 	[%rd4], %f229;
$L__BB1_13:
	add.s32 	%r26, %r26, 4;
	add.s32 	%r25, %r25, 4;
	add.s64 	%rd20, %rd20, 64;
	setp.ne.s32 	%p17, %r26, %r28;
	@%p17 bra 	$L__BB1_5;
$L__BB1_14:
	setp.eq.s32 	%p18, %r2, 0;
	@%p18 bra 	$L__BB1_24;
	setp.eq.s32 	%p19, %r2, 1;
	@%p19 bra 	$L__BB1_21;
	mul.wide.u32 	%rd18, %r28, 16;
	add.s64 	%rd8, %rd1, %rd18;
	ld.global.f32 	%f160, [%rd8+12];
	setp.eq.s32 	%p20, %r28, %r1;
	setp.lt.f32 	%p21, %f160, 0f00000000;
	or.pred  	%p22, %p20, %p21;
	@%p22 bra 	$L__BB1_18;
	.pragma "used_bytes_mask 4095";
	ld.global.v4.f32 	{%f161, %f162, %f163, %f164}, [%rd8];
	sub.f32 	%f165, %f161, %f1;
	sub.f32 	%f166, %f162, %f2;
	sub.f32 	%f167, %f163, %f3;
	mul.f32 	%f168, %f165, %f165;
	fma.rn.f32 	%f169, %f166, %f166, %f168;
	fma.rn.f32 	%f170, %f167, %f167, %f169;
	add.f32 	%f171, %f170, 0f41800000;
	sqrt.rn.f32 	%f172, %f171;
	mul.f32 	%f173, %f172, %f171;
	mul.f32 	%f174, %f83, %f160;
	div.rn.f32 	%f175, %f174, %f173;
	fma.rn.f32 	%f230, %f165, %f175, %f230;
	fma.rn.f32 	%f231, %f166, %f175, %f231;
	fma.rn.f32 	%f232, %f167, %f175, %f232;
	div.rn.f32 	%f176, %f174, %f172;
	sub.f32 	%f229, %f229, %f176;
	st.global.f32 	[%rd4], %f229;
$L__BB1_18:
	add.s32 	%r22, %r28, 1;
	ld.global.f32 	%f177, [%rd8+28];
	setp.eq.s32 	%p23, %r22, %r1;
	setp.lt.f32 	%p24, %f177, 0f00000000;
	or.pred  	%p25, %p23, %p24;
	@%p25 bra 	$L__BB1_20;
	.pragma "used_bytes_mask 4095";
	ld.global.v4.f32 	{%f178, %f179, %f180, %f181}, [%rd8+16];
	sub.f32 	%f182, %f178, %f1;
	sub.f32 	%f183, %f179, %f2;
	sub.f32 	%f184, %f180, %f3;
	mul.f32 	%f185, %f182, %f182;
	fma.rn.f32 	%f186, %f183, %f183, %f185;
	fma.rn.f32 	%f187, %f184, %f184, %f186;
	add.f32 	%f188, %f187, 0f41800000;
	sqrt.rn.f32 	%f189, %f188;
	mul.f32 	%f190, %f189, %f188;
	mul.f32 	%f191, %f83, %f177;
	div.rn.f32 	%f192, %f191, %f190;
	fma.rn.f32 	%f230, %f182, %f192, %f230;
	fma.rn.f32 	%f231, %f183, %f192, %f231;
	fma.rn.f32 	%f232, %f184, %f192, %f232;
	div.rn.f32 	%f193, %f191, %f189;
	sub.f32 	%f229, %f229, %f193;
	st.global.f32 	[%rd4], %f229;
$L__BB1_20:
	add.s32 	%r28, %r28, 2;
$L__BB1_21:
	and.b32  	%r23, %r12, 1;
	setp.eq.b32 	%p26, %r23, 1;
	not.pred 	%p27, %p26;
	@%p27 bra 	$L__BB1_24;
	mul.wide.u32 	%rd19, %r28, 16;
	add.s64 	%rd9, %rd1, %rd19;
	ld.global.f32 	%f194, [%rd9+12];
	setp.eq.s32 	%p28, %r28, %r1;
	setp.lt.f32 	%p29, %f194, 0f00000000;
	or.pred  	%p30, %p28, %p29;
	@%p30 bra 	$L__BB1_24;
	.pragma "used_bytes_mask 4095";
	ld.global.v4.f32 	{%f195, %f196, %f197, %f198}, [%rd9];
	sub.f32 	%f199, %f195, %f1;
	sub.f32 	%f200, %f196, %f2;
	sub.f32 	%f201, %f197, %f3;
	mul.f32 	%f202, %f199, %f199;
	fma.rn.f32 	%f203, %f200, %f200, %f202;
	fma.rn.f32 	%f204, %f201, %f201, %f203;
	add.f32 	%f205, %f204, 0f41800000;
	sqrt.rn.f32 	%f206, %f205;
	mul.f32 	%f207, %f206, %f205;
	mul.f32 	%f208, %f83, %f194;
	div.rn.f32 	%f209, %f208, %f207;
	fma.rn.f32 	%f230, %f199, %f209, %f230;
	fma.rn.f32 	%f231, %f200, %f209, %f231;
	fma.rn.f32 	%f232, %f201, %f209, %f232;
	div.rn.f32 	%f210, %f208, %f206;
	sub.f32 	%f211, %f229, %f210;
	st.global.f32 	[%rd4], %f211;
$L__BB1_24:
	ld.global.f32 	%f212, [%rd2];
	fma.rn.f32 	%f213, %f84, %f230, %f212;
	st.global.f32 	[%rd2], %f213;
	ld.global.f32 	%f214, [%rd2+4];
	fma.rn.f32 	%f215, %f84, %f231, %f214;
	st.global.f32 	[%rd2+4], %f215;
	ld.global.f32 	%f216, [%rd2+8];
	fma.rn.f32 	%f217, %f84, %f232, %f216;
	st.global.f32 	[%rd2+8], %f217;
	.pragma "used_bytes_mask 4095";
	ld.global.v4.f32 	{%f218, %f219, %f220, %f221}, [%rd3];
	mul.f32 	%f222, %f219, %f219;
	fma.rn.f32 	%f223, %f218, %f218, %f222;
	fma.rn.f32 	%f224, %f220, %f220, %f223;
	cvt.f64.f32 	%fd1, %f224;
	setp.leu.f64 	%p31, %fd1, 0d43ABC16D674EC800;
	@%p31 bra 	$L__BB1_26;
	mov.b32 	%r24, -1082130432;
	st.global.u32 	[%rd3+12], %r24;
$L__BB1_26:
	ret;

}


// ===== COMPILED SASS (sm_100) =====

	.target	sm_100

	.elftype	@"ET_EXEC"


//--------------------- .note.nv.tkinfo           --------------------------
	.section	.note.nv.tkinfo,"",@"SHT_NOTE"
	.sectionflags	@"SHF_NOTE_NV_TKINFO"
	.tkinfo
        /*0018*/ 	.word	0x00000002
        /*0030*/ 	.string	""
        /*0030*/ 	.string	"ptxas"
        /*0030*/ 	.string	"Cuda compilation tools, release 13.0, V13.0.88"
        /*0030*/ 	.string	"Build cuda_13.0.r13.0/compiler.36424714_0"
        /*0030*/ 	.string	"-arch sm_100 -m 64 "



//--------------------- .note.nv.cuinfo           --------------------------
	.section	.note.nv.cuinfo,"",@"SHT_NOTE"
	.sectionflags	@"SHF_NOTE_NV_CUINFO"
        /*0018*/ 	.short	0x0002
        /*001a*/ 	.short	0x0064
        /*001c*/ 	.short	0x0082
	.zero		2


//--------------------- .nv.info                  --------------------------
	.section	.nv.info,"",@"SHT_CUDA_INFO"
	.align	4


	//----- nvinfo : EIATTR_REGCOUNT
	.align		4
        /*0000*/ 	.byte	0x04, 0x2f
        /*0002*/ 	.short	(.L_1 - .L_0)
	.align		4
.L_0:
        /*0004*/ 	.word	index@(_Z15update_positionP6float4P6float3iff)
        /*0008*/ 	.word	0x00000010


	//----- nvinfo : EIATTR_FRAME_SIZE
	.align		4
.L_1:
        /*000c*/ 	.byte	0x04, 0x11
        /*000e*/ 	.short	(.L_3 - .L_2)
	.align		4
.L_2:
        /*0010*/ 	.word	index@(_Z15update_positionP6float4P6float3iff)
        /*0014*/ 	.word	0x00000000


	//----- nvinfo : EIATTR_REGCOUNT
	.align		4
.L_3:
        /*0018*/ 	.byte	0x04, 0x2f
        /*001a*/ 	.short	(.L_5 - .L_4)
	.align		4
.L_4:
        /*001c*/ 	.word	index@(_Z9calcForceP6float4P6float3Pfiff)
        /*0020*/ 	.word	0x00000026


	//----- nvinfo : EIATTR_FRAME_SIZE
	.align		4
.L_5:
        /*0024*/ 	.byte	0x04, 0x11
        /*0026*/ 	.short	(.L_7 - .L_6)
	.align		4
.L_6:
        /*0028*/ 	.word	index@($__internal_1_$__cuda_sm3x_div_rn_noftz_f32_slowpath)
        /*002c*/ 	.word	0x00000000


	//----- nvinfo : EIATTR_FRAME_SIZE
	.align		4
.L_7:
        /*0030*/ 	.byte	0x04, 0x11
        /*0032*/ 	.short	(.L_9 - .L_8)
	.align		4
.L_8:
        /*0034*/ 	.word	index@($__internal_0_$__cuda_sm20_sqrt_rn_f32_slowpath)
        /*0038*/ 	.word	0x00000000


	//----- nvinfo : EIATTR_FRAME_SIZE
	.align		4
.L_9:
        /*003c*/ 	.byte	0x04, 0x11
        /*003e*/ 	.short	(.L_11 - .L_10)
	.align		4
.L_10:
        /*0040*/ 	.word	index@(_Z9calcForceP6float4P6float3Pfiff)
        /*0044*/ 	.word	0x00000000


	//----- nvinfo : EIATTR_MIN_STACK_SIZE
	.align		4
.L_11:
        /*0048*/ 	.byte	0x04, 0x12
        /*004a*/ 	.short	(.L_13 - .L_12)
	.align		4
.L_12:
        /*004c*/ 	.word	index@(_Z9calcForceP6float4P6float3Pfiff)
        /*0050*/ 	.word	0x00000000


	//----- nvinfo : EIATTR_MIN_STACK_SIZE
	.align		4
.L_13:
        /*0054*/ 	.byte	0x04, 0x12
        /*0056*/ 	.short	(.L_15 - .L_14)
	.align		4
.L_14:
        /*0058*/ 	.word	index@(_Z15update_positionP6float4P6float3iff)
        /*005c*/ 	.word	0x00000000
.L_15:


//--------------------- .nv.compat                --------------------------
	.section	.nv.compat,"",@"SHT_CUDA_COMPAT_INFO"
	.align	4
        /*0000*/ 	.byte	0x02, 0x09, 0x00, 0x00, 0x02, 0x02, 0x01, 0x00, 0x02, 0x05, 0x05, 0x00, 0x03, 0x07, 0x01, 0x01
        /*0010*/ 	.byte	0x02, 0x03, 0x00, 0x00, 0x02, 0x06, 0x01, 0x00, 0x04, 0x0b, 0x08, 0x00, 0x01, 0x00, 0x00, 0x00
        /*0020*/ 	.byte	0x00, 0x00, 0x00, 0x00


//--------------------- .nv.info._Z9calcForceP6float4P6float3Pfiff --------------------------
	.section	.nv.info._Z9calcForceP6float4P6float3Pfiff,"",@"SHT_CUDA_INFO"
	.sectionflags	@""
	.align	4


	//----- nvinfo : EIATTR_CUDA_API_VERSION
	.align		4
        /*0000*/ 	.byte	0x04, 0x37
        /*0002*/ 	.short	(.L_17 - .L_16)
.L_16:
        /*0004*/ 	.word	0x00000082


	//----- nvinfo : EIATTR_KPARAM_INFO
	.align		4
.L_17:
        /*0008*/ 	.byte	0x04, 0x17
        /*000a*/ 	.short	(.L_19 - .L_18)
.L_18:
        /*000c*/ 	.word	0x00000000
        /*0010*/ 	.short	0x0005
        /*0012*/ 	.short	0x0020
        /*0014*/ 	.byte	0x00, 0xf0, 0x11, 0x00


	//----- nvinfo : EIATTR_KPARAM_INFO
	.align		4
.L_19:
        /*0018*/ 	.byte	0x04, 0x17
        /*001a*/ 	.short	(.L_21 - .L_20)
.L_20:
        /*001c*/ 	.word	0x00000000
        /*0020*/ 	.short	0x0004
        /*0022*/ 	.short	0x001c
        /*0024*/ 	.byte	0x00, 0xf0, 0x11, 0x00


	//----- nvinfo : EIATTR_KPARAM_INFO
	.align		4
.L_21:
        /*0028*/ 	.byte	0x04, 0x17
        /*002a*/ 	.short	(.L_23 - .L_22)
.L_22:
        /*002c*/ 	.word	0x00000000
        /*0030*/ 	.short	0x0003
        /*0032*/ 	.short	0x0018
        /*0034*/ 	.byte	0x00, 0xf0, 0x11, 0x00


	//----- nvinfo : EIATTR_KPARAM_INFO
	.align		4
.L_23:
        /*0038*/ 	.byte	0x04, 0x17
        /*003a*/ 	.short	(.L_25 - .L_24)
.L_24:
        /*003c*/ 	.word	0x00000000
        /*0040*/ 	.short	0x0002
        /*0042*/ 	.short	0x0010
        /*0044*/ 	.byte	0x00, 0xf5, 0x21, 0x00


	//----- nvinfo : EIATTR_KPARAM_INFO
	.align		4
.L_25:
        /*0048*/ 	.byte	0x04, 0x17
        /*004a*/ 	.short	(.L_27 - .L_26)
.L_26:
        /*004c*/ 	.word	0x00000000
        /*0050*/ 	.short	0x0001
        /*0052*/ 	.short	0x0008
        /*0054*/ 	.byte	0x00, 0xf5, 0x21, 0x00


	//----- nvinfo : EIATTR_KPARAM_INFO
	.align		4
.L_27:
        /*0058*/ 	.byte	0x04, 0x17
        /*005a*/ 	.short	(.L_29 - .L_28)
.L_28:
        /*005c*/ 	.word	0x00000000
        /*0060*/ 	.short	0x0000
        /*0062*/ 	.short	0x0000
        /*0064*/ 	.byte	0x00, 0xf5, 0x21, 0x00


	//----- nvinfo : EIATTR_SPARSE_MMA_MASK
	.align		4
.L_29:
        /*0068*/ 	.byte	0x03, 0x50
        /*006a*/ 	.short	0x0000


	//----- nvinfo : EIATTR_MAXREG_COUNT
	.align		4
        /*006c*/ 	.byte	0x03, 0x1b
        /*006e*/ 	.short	0x00ff


	//----- nvinfo : EIATTR_MERCURY_ISA_VERSION
	.align		4
        /*0070*/ 	.byte	0x03, 0x5f
        /*0072*/ 	.short	0x0101


	//----- nvinfo : EIATTR_UNUSED_LOAD_BYTE_OFFSET
	.align		4
        /*0074*/ 	.byte	0x04, 0x44
        /*0076*/ 	.short	(.L_31 - .L_30)


	//   ....[0]....
.L_30:
        /*0078*/ 	.word	0x000000f0
        /*007c*/ 	.word	0x00000fff


	//   ....[1]....
        /*0080*/ 	.word	0x000002e0
        /*0084*/ 	.word	0x00000fff


	//   ....[2]....
        /*0088*/ 	.word	0x000006e0
        /*008c*/ 	.word	0x00000fff


	//   ....[3]....
        /*0090*/ 	.word	0x00000ae0
        /*0094*/ 	.word	0x00000fff


	//   ....[4]....
        /*0098*/ 	.word	0x00000ed0
        /*009c*/ 	.word	0x00000fff


	//   ....[5]....
        /*00a0*/ 	.word	0x00001370
        /*00a4*/ 	.word	0x00000fff


	//   ....[6]....
        /*00a8*/ 	.word	0x00001780
        /*00ac*/ 	.word	0x00000fff


	//   ....[7]....
        /*00b0*/ 	.word	0x00001bf0
        /*00b4*/ 	.word	0x00000fff


	//   ....[8]....
        /*00b8*/ 	.word	0x00002040
        /*00bc*/ 	.word	0x00000fff


	//----- nvinfo : EIATTR_VRC_CTA_INIT_COUNT
	.align		4
.L_31:
        /*00c0*/ 	.byte	0x02, 0x4a
	.zero		1
	.zero		1


	//----- nvinfo : EIATTR_EXIT_INSTR_OFFSETS
	.align		4
        /*00c4*/ 	.byte	0x04, 0x1c
        /*00c6*/ 	.short	(.L_33 - .L_32)


	//   ....[0]....
.L_32:
        /*00c8*/ 	.word	0x00000070


	//   ....[1]....
        /*00cc*/ 	.word	0x000000d0


	//   ....[2]....
        /*00d0*/ 	.word	0x000020c0


	//   ....[3]....
        /*00d4*/ 	.word	0x000020f0


	//----- nvinfo : EIATTR_CRS_STACK_SIZE
	.align		4
.L_33:
        /*00d8*/ 	.byte	0x04, 0x1e
        /*00da*/ 	.short	(.L_35 - .L_34)
.L_34:
        /*00dc*/ 	.word	0x00000000


	//----- nvinfo : EIATTR_CBANK_PARAM_SIZE
	.align		4
.L_35:
        /*00e0*/ 	.byte	0x03, 0x19
        /*00e2*/ 	.short	0x0024


	//----- nvinfo : EIATTR_PARAM_CBANK
	.align		4
        /*00e4*/ 	.byte	0x04, 0x0a
        /*00e6*/ 	.short	(.L_37 - .L_36)
	.align		4
.L_36:
        /*00e8*/ 	.word	index@(.nv.constant0._Z9calcForceP6float4P6float3Pfiff)
        /*00ec*/ 	.short	0x0380
        /*00ee*/ 	.short	0x0024


	//----- nvinfo : EIATTR_SW_WAR
	.align		4
.L_37:
        /*00f0*/ 	.byte	0x04, 0x36
        /*00f2*/ 	.short	(.L_39 - .L_38)
.L_38:
        /*00f4*/ 	.word	0x00000008
.L_39:


//--------------------- .nv.info._Z15update_positionP6float4P6float3iff --------------------------
	.section	.nv.info._Z15update_positionP6float4P6float3iff,"",@"SHT_CUDA_INFO"
	.sectionflags	@""
	.align	4


	//----- nvinfo : EIATTR_CUDA_API_VERSION
	.align		4
        /*0000*/ 	.byte	0x04, 0x37
        /*0002*/ 	.short	(.L_41 - .L_40)
.L_40:
        /*0004*/ 	.word	0x00000082


	//----- nvinfo : EIATTR_KPARAM_INFO
	.align		4
.L_41:
        /*0008*/ 	.byte	0x04, 0x17
        /*000a*/ 	.short	(.L_43 - .L_42)
.L_42:
        /*000c*/ 	.word	0x00000000
        /*0010*/ 	.short	0x0004
        /*0012*/ 	.short	0x0018
        /*0014*/ 	.byte	0x00, 0xf0, 0x11, 0x00


	//----- nvinfo : EIATTR_KPARAM_INFO
	.align		4
.L_43:
        /*0018*/ 	.byte	0x04, 0x17
        /*001a*/ 	.short	(.L_45 - .L_44)
.L_44:
        /*001c*/ 	.word	0x00000000
        /*0020*/ 	.short	0x0003
        /*0022*/ 	.short	0x0014
        /*0024*/ 	.byte	0x00, 0xf0, 0x11, 0x00


	//----- nvinfo : EIATTR_KPARAM_INFO
	.align		4
.L_45:
        /*0028*/ 	.byte	0x04, 0x17
        /*002a*/ 	.short	(.L_47 - .L_46)
.L_46:
        /*002c*/ 	.word	0x00000000
        /*0030*/ 	.short	0x0002
        /*0032*/ 	.short	0x0010
        /*0034*/ 	.byte	0x00, 0xf0, 0x11, 0x00


	//----- nvinfo : EIATTR_KPARAM_INFO
	.align		4
.L_47:
        /*0038*/ 	.byte	0x04, 0x17
        /*003a*/ 	.short	(.L_49 - .L_48)
.L_48:
        /*003c*/ 	.word	0x00000000
        /*0040*/ 	.short	0x0001
        /*0042*/ 	.short	0x0008
        /*0044*/ 	.byte	0x00, 0xf5, 0x21, 0x00


	//----- nvinfo : EIATTR_KPARAM_INFO
	.align		4
.L_49:
        /*0048*/ 	.byte	0x04, 0x17
        /*004a*/ 	.short	(.L_51 - .L_50)
.L_50:
        /*004c*/ 	.word	0x00000000
        /*0050*/ 	.short	0x0000
        /*0052*/ 	.short	0x0000
        /*0054*/ 	.byte	0x00, 0xf5, 0x21, 0x00


	//----- nvinfo : EIATTR_SPARSE_MMA_MASK
	.align		4
.L_51:
        /*0058*/ 	.byte	0x03, 0x50
        /*005a*/ 	.short	0x0000


	//----- nvinfo : EIATTR_MAXREG_COUNT
	.align		4
        /*005c*/ 	.byte	0x03, 0x1b
        /*005e*/ 	.short	0x00ff


	//----- nvinfo : EIATTR_MERCURY_ISA_VERSION
	.align		4
        /*0060*/ 	.byte	0x03, 0x5f
        /*0062*/ 	.short	0x0101


	//----- nvinfo : EIATTR_UNUSED_LOAD_BYTE_OFFSET
	.align		4
        /*0064*/ 	.byte	0x04, 0x44
        /*0066*/ 	.short	(.L_53 - .L_52)


	//   ....[0]....
.L_52:
        /*0068*/ 	.word	0x00000100
        /*006c*/ 	.word	0x00000fff


	//----- nvinfo : EIATTR_VRC_CTA_INIT_COUNT
	.align		4
.L_53:
        /*0070*/ 	.byte	0x02, 0x4a
	.zero		1
	.zero		1


	//----- nvinfo : EIATTR_EXIT_INSTR_OFFSETS
	.align		4
        /*0074*/ 	.byte	0x04, 0x1c
        /*0076*/ 	.short	(.L_55 - .L_54)


	//   ....[0]....
.L_54:
        /*0078*/ 	.word	0x00000070


	//   ....[1]....
        /*007c*/ 	.word	0x000000f0


	//   ....[2]....
        /*0080*/ 	.word	0x00000220


	//   ....[3]....
        /*0084*/ 	.word	0x00000250


	//----- nvinfo : EIATTR_CBANK_PARAM_SIZE
	.align		4
.L_55:
        /*0088*/ 	.byte	0x03, 0x19
        /*008a*/ 	.short	0x001c


	//----- nvinfo : EIATTR_PARAM_CBANK
	.align		4
        /*008c*/ 	.byte	0x04, 0x0a
        /*008e*/ 	.short	(.L_57 - .L_56)
	.align		4
.L_56:
        /*0090*/ 	.word	index@(.nv.constant0._Z15update_positionP6float4P6float3iff)
        /*0094*/ 	.short	0x0380
        /*0096*/ 	.short	0x001c


	//----- nvinfo : EIATTR_SW_WAR
	.align		4
.L_57:
        /*0098*/ 	.byte	0x04, 0x36
        /*009a*/ 	.short	(.L_59 - .L_58)
.L_58:
        /*009c*/ 	.word	0x00000008
.L_59:


//--------------------- .nv.callgraph             --------------------------
	.section	.nv.callgraph,"",@"SHT_CUDA_CALLGRAPH"
	.align	4
	.sectionentsize	8
	.align		4
        /*0000*/ 	.word	0x00000000
	.align		4
        /*0004*/ 	.word	0xffffffff
	.align		4
        /*0008*/ 	.word	0x00000000
	.align		4
        /*000c*/ 	.word	0xfffffffe
	.align		4
        /*0010*/ 	.word	0x00000000
	.align		4
        /*0014*/ 	.word	0xfffffffd
	.align		4
        /*0018*/ 	.word	0x00000000
	.align		4
        /*001c*/ 	.word	0xfffffffc


//--------------------- .text._Z9calcForceP6float4P6float3Pfiff --------------------------
	.section	.text._Z9calcForceP6float4P6float3Pfiff,"ax",@progbits
	.align	128
        .global         _Z9calcForceP6float4P6float3Pfiff
        .type           _Z9calcForceP6float4P6float3Pfiff,@function
        .size           _Z9calcForceP6float4P6float3Pfiff,(.L_x_81 - _Z9calcForceP6float4P6float3Pfiff)
        .other          _Z9calcForceP6float4P6float3Pfiff,@"STO_CUDA_ENTRY STV_DEFAULT"
_Z9calcForceP6float4P6float3Pfiff:
.text._Z9calcForceP6float4P6float3Pfiff:
[----:B------:R-:W-:Y:S01]  /*0000*/  LDC R1, c[0x0][0x37c] ;  /* 0x0000df00ff017b82 */ /* 0x000fe20000000800 */
[----:B------:R-:W0:Y:S07]  /*0010*/  S2R R0, SR_TID.X ;  /* 0x0000000000007919 */ /* 0x000e2e0000002100 */
[----:B------:R-:W0:Y:S01]  /*0020*/  S2UR UR4, SR_CTAID.X ;  /* 0x00000000000479c3 */ /* 0x000e220000002500 */
[----:B------:R-:W1:Y:S07]  /*0030*/  LDCU UR10, c[0x0][0x398] ;  /* 0x00007300ff0a77ac */ /* 0x000e6e0008000800 */
[----:B------:R-:W0:Y:S02]  /*0040*/  LDC R3, c[0x0][0x360] ;  /* 0x0000d800ff037b82 */ /* 0x000e240000000800 */
[----:B0-----:R-:W-:-:S05]  /*0050*/  IMAD R0, R3, UR4, R0 ;  /* 0x0000000403007c24 */ /* 0x001fca000f8e0200 */
[----:B-1----:R-:W-:-:S13]  /*0060*/  ISETP.GE.AND P0, PT, R0, UR10, PT ;  /* 0x0000000a00007c0c */ /* 0x002fda000bf06270 */
[----:B------:R-:W-:Y:S05]  /*0070*/  @P0 EXIT ;  /* 0x000000000000094d */ /* 0x000fea0003800000 */
[----:B------:R-:W0:Y:S01]  /*0080*/  LDC.64 R6, c[0x0][0x380] ;  /* 0x0000e000ff067b82 */ /* 0x000e220000000a00 */
[----:B------:R-:W1:Y:S01]  /*0090*/  LDCU.64 UR8, c[0x0][0x358] ;  /* 0x00006b00ff0877ac */ /* 0x000e620008000a00 */
[----:B0-----:R-:W-:-:S05]  /*00a0*/  IMAD.WIDE R6, R0, 0x10, R6 ;  /* 0x0000001000067825 */ /* 0x001fca00078e0206 */
[----:B-1----:R-:W2:Y:S02]  /*00b0*/  LDG.E R2, desc[UR8][R6.64+0xc] ;  /* 0x00000c0806027981 */ /* 0x002ea4000c1e1900 */
[----:B--2---:R-:W-:-:S13]  /*00c0*/  FSETP.GEU.AND P0, PT, R2, RZ, PT ;  /* 0x000000ff0200720b */ /* 0x004fda0003f0e000 */
[----:B------:R-:W-:Y:S05]  /*00d0*/  @!P0 EXIT ;  /* 0x000000000000894d */ /* 0x000fea0003800000 */
[----:B------:R-:W0:Y:S01]  /*00e0*/  LDC.64 R8, c[0x0][0x390] ;  /* 0x0000e400ff087b82 */ /* 0x000e220000000a00 */
[----:B------:R1:W5:Y:S01]  /*00f0*/  LDG.E.128 R12, desc[UR8][R6.64] ;  /* 0x00000008060c7981 */ /* 0x000362000c1e1d00 */
[----:B------:R-:W-:Y:S01]  /*0100*/  UISETP.GE.AND UP0, UPT, UR10, 0x1, UPT ;  /* 0x000000010a00788c */ /* 0x000fe2000bf06270 */
[----:B------:R-:W-:Y:S01]  /*0110*/  HFMA2 R4, -RZ, RZ, 0, 0 ;  /* 0x00000000ff047431 */ /* 0x000fe200000001ff */
[----:B------:R-:W-:-:S04]  /*0120*/  CS2R R2, SRZ ;  /* 0x0000000000027805 */ /* 0x000fc8000001ff00 */
[----:B------:R-:W2:Y:S01]  /*0130*/  LDC.64 R20, c[0x0][0x388] ;  /* 0x0000e200ff147b82 */ /* 0x000ea20000000a00 */
[----:B0-----:R-:W-:-:S05]  /*0140*/  IMAD.WIDE R8, R0, 0x4, R8 ;  /* 0x0000000400087825 */ /* 0x001fca00078e0208 */
[----:B------:R1:W-:Y:S01]  /*0150*/  STG.E desc[UR8][R8.64], RZ ;  /* 0x000000ff08007986 */ /* 0x0003e2000c101908 */
[----:B--2---:R-:W-:Y:S01]  /*0160*/  IMAD.WIDE R20, R0, 0xc, R20 ;  /* 0x0000000c00147825 */ /* 0x004fe200078e0214 */
[----:B------:R-:W-:Y:S06]  /*0170*/  BRA.U !UP0, `(.L_x_0) ;  /* 0x0000001d08887547 */ /* 0x000fec000b800000 */
[----:B------:R-:W-:Y:S01]  /*0180*/  UISETP.GE.U32.AND UP0, UPT, UR10, 0x4, UPT ;  /* 0x000000040a00788c */ /* 0x000fe2000bf06070 */
[----:B------:R-:W-:Y:S02]  /*0190*/  MOV R11, RZ ;  /* 0x000000ff000b7202 */ /* 0x000fe40000000f00 */
[----:B------:R-:W-:Y:S02]  /*01a0*/  CS2R R4, SRZ ;  /* 0x0000000000047805 */ /* 0x000fe4000001ff00 */
[----:B------:R-:W-:Y:S01]  /*01b0*/  CS2R R2, SRZ ;  /* 0x0000000000027805 */ /* 0x000fe2000001ff00 */
[----:B------:R-:W-:-:S03]  /*01c0*/  ULOP3.LUT UR6, UR10, 0x3, URZ, 0xc0, !UPT ;  /* 0x000000030a067892 */ /* 0x000fc6000f8ec0ff */
[----:B------:R-:W-:Y:S09]  /*01d0*/  BRA.U !UP0, `(.L_x_1) ;  /* 0x0000001108387547 */ /* 0x000ff2000b800000 */
[----:B------:R-:W0:Y:S01]  /*01e0*/  LDCU.64 UR4, c[0x0][0x380] ;  /* 0x00007000ff0477ac */ /* 0x000e220008000a00 */
[----:B------:R-:W-:Y:S02]  /*01f0*/  IADD3 R24, PT, PT, -R0, RZ, RZ ;  /* 0x000000ff00187210 */ /* 0x000fe40007ffe1ff */
[----:B------:R-:W-:Y:S01]  /*0200*/  MOV R5, RZ ;  /* 0x000000ff00057202 */ /* 0x000fe20000000f00 */
[----:B------:R-:W-:Y:S01]  /*0210*/  ULOP3.LUT UR7, UR10, 0x7ffffffc, URZ, 0xc0, !UPT ;  /* 0x7ffffffc0a077892 */ /* 0x000fe2000f8ec0ff */
[----:B------:R-:W2:Y:S05]  /*0220*/  LDCU UR11, c[0x0][0x39c] ;  /* 0x00007380ff0b77ac */ /* 0x000eaa0008000800 */
[----:B------:R-:W-:Y:S01]  /*0230*/  MOV R11, UR7 ;  /* 0x00000007000b7c02 */ /* 0x000fe20008000f00 */
[----:B0-----:R-:W-:-:S04]  /*0240*/  UIADD3 UR4, UP0, UPT, UR4, 0x20, URZ ;  /* 0x0000002004047890 */ /* 0x001fc8000ff1e0ff */
[----:B------:R-:W-:Y:S02]  /*0250*/  UIADD3.X UR5, UPT, UPT, URZ, UR5, URZ, UP0, !UPT ;  /* 0x00000005ff057290 */ /* 0x000fe400087fe4ff */
[----:B------:R-:W-:Y:S01]  /*0260*/  MOV R22, UR4 ;  /* 0x0000000400167c02 */ /* 0x000fe20008000f00 */
[----:B------:R-:W-:-:S03]  /*0270*/  UMOV UR4, URZ ;  /* 0x000000ff00047c82 */ /* 0x000fc60008000000 */
[----:B--2---:R-:W-:-:S07]  /*0280*/  MOV R23, UR5 ;  /* 0x0000000500177c02 */ /* 0x004fce0008000f00 */
.L_x_38:
[----:B--2---:R-:W2:Y:S01]  /*0290*/  LDG.E R29, desc[UR8][R22.64+-0x14] ;  /* 0xffffec08161d7981 */ /* 0x004ea2000c1e1900 */
[----:B------:R-:W-:Y:S01]  /*02a0*/  BSSY.RECONVERGENT B2, `(.L_x_2) ;  /* 0x000003d000027945 */ /* 0x000fe20003800200 */
[----:B--2---:R-:W-:-:S04]  /*02b0*/  FSETP.GEU.AND P0, PT, R29, RZ, PT ;  /* 0x000000ff1d00720b */ /* 0x004fc80003f0e000 */
[----:B------:R-:W-:-:S13]  /*02c0*/  ISETP.EQ.OR P0, PT, R24, RZ, !P0 ;  /* 0x000000ff1800720c */ /* 0x000fda0004702670 */
[----:B0--34-:R-:W-:Y:S05]  /*02d0*/  @P0 BRA `(.L_x_3) ;  /* 0x0000000000e40947 */ /* 0x019fea0003800000 */
[----:B------:R-:W2:Y:S01]  /*02e0*/  LDG.E.128 R16, desc[UR8][R22.64+-0x20] ;  /* 0xffffe00816107981 */ /* 0x000ea2000c1e1d00 */
[----:B------:R-:W-:Y:S01]  /*02f0*/  BSSY.RECONVERGENT B0, `(.L_x_4) ;  /* 0x0000014000007945 */ /* 0x000fe20003800200 */
[----:B--2--5:R-:W-:Y:S01]  /*0300*/  FADD R15, -R12, R16 ;  /* 0x000000100c0f7221 */ /* 0x024fe20000000100 */
[----:B------:R-:W-:Y:S01]  /*0310*/  FADD R26, -R13, R17 ;  /* 0x000000110d1a7221 */ /* 0x000fe20000000100 */
[----:B------:R-:W-:Y:S02]  /*0320*/  FADD R31, -R14, R18 ;  /* 0x000000120e1f7221 */ /* 0x000fe40000000100 */
[----:B------:R-:W-:-:S04]  /*0330*/  FMUL R17, R15, R15 ;  /* 0x0000000f0f117220 */ /* 0x000fc80000400000 */
[----:B------:R-:W-:-:S04]  /*0340*/  FFMA R10, R26, R26, R17 ;  /* 0x0000001a1a0a7223 */ /* 0x000fc80000000011 */
[----:B------:R-:W-:-:S04]  /*0350*/  FFMA R10, R31, R31, R10 ;  /* 0x0000001f1f0a7223 */ /* 0x000fc8000000000a */
[----:B------:R-:W-:-:S04]  /*0360*/  FADD R19, R10, 16 ;  /* 0x418000000a137421 */ /* 0x000fc80000000000 */
[----:B------:R0:W2:Y:S01]  /*0370*/  MUFU.RSQ R16, R19 ;  /* 0x0000001300107308 */ /* 0x0000a20000001400 */
[----:B------:R-:W-:-:S04]  /*0380*/  IADD3 R10, PT, PT, R19, -0xd000000, RZ ;  /* 0xf3000000130a7810 */ /* 0x000fc80007ffe0ff */
[----:B------:R-:W-:-:S13]  /*0390*/  ISETP.GT.U32.AND P0, PT, R10, 0x727fffff, PT ;  /* 0x727fffff0a00780c */ /* 0x000fda0003f04070 */
[----:B0-2---:R-:W-:Y:S05]  /*03a0*/  @!P0 BRA `(.L_x_5) ;  /* 0x0000000000108947 */ /* 0x005fea0003800000 */
[----:B------:R-:W-:Y:S02]  /*03b0*/  MOV R16, R19 ;  /* 0x0000001300107202 */ /* 0x000fe40000000f00 */
[----:B------:R-:W-:-:S07]  /*03c0*/  MOV R10, 0x3e0 ;  /* 0x000003e0000a7802 */ /* 0x000fce0000000f00 */
[----:B-1----:R-:W-:Y:S05]  /*03d0*/  CALL.REL.NOINC `($__internal_0_$__cuda_sm20_sqrt_rn_f32_slowpath) ;  /* 0x0000001c00487944 */ /* 0x002fea0003c00000 */
[----:B------:R-:W-:Y:S05]  /*03e0*/  BRA `(.L_x_6) ;  /* 0x0000000000107947 */ /* 0x000fea0003800000 */
.L_x_5:
[----:B------:R-:W-:Y:S01]  /*03f0*/  FMUL.FTZ R32, R19, R16 ;  /* 0x0000001013207220 */ /* 0x000fe20000410000 */
[----:B------:R-:W-:-:S03]  /*0400*/  FMUL.FTZ R10, R16, 0.5 ;  /* 0x3f000000100a7820 */ /* 0x000fc60000410000 */
[----:B------:R-:W-:-:S04]  /*0410*/  FFMA R17, -R32, R32, R19 ;  /* 0x0000002020117223 */ /* 0x000fc80000000113 */
[----:B------:R-:W-:-:S07]  /*0420*/  FFMA R32, R17, R10, R32 ;  /* 0x0000000a11207223 */ /* 0x000fce0000000020 */
.L_x_6:
[----:B------:R-:W-:Y:S05]  /*0430*/  BSYNC.RECONVERGENT B0 ;  /* 0x0000000000007941 */ /* 0x000fea0003800200 */
.L_x_4:
[----:B------:R-:W-:Y:S01]  /*0440*/  FMUL R18, R19, R32 ;  /* 0x0000002013127220 */ /* 0x000fe20000400000 */
[----:B------:R-:W-:Y:S01]  /*0450*/  FMUL R19, R29, UR11 ;  /* 0x0000000b1d137c20 */ /* 0x000fe20008400000 */
[----:B------:R-:W-:Y:S02]  /*0460*/  BSSY.RECONVERGENT B3, `(.L_x_7) ;  /* 0x000000d000037945 */ /* 0x000fe40003800200 */
[----:B------:R-:W0:Y:S08]  /*0470*/  MUFU.RCP R10, R18 ;  /* 0x00000012000a7308 */ /* 0x000e300000001000 */
[----:B------:R-:W2:Y:S01]  /*0480*/  FCHK P0, R19, R18 ;  /* 0x0000001213007302 */ /* 0x000ea20000000000 */
[----:B0-----:R-:W-:-:S04]  /*0490*/  FFMA R17, -R18, R10, 1 ;  /* 0x3f80000012117423 */ /* 0x001fc8000000010a */
[----:B------:R-:W-:-:S04]  /*04a0*/  FFMA R10, R10, R17, R10 ;  /* 0x000000110a0a7223 */ /* 0x000fc8000000000a */
[----:B------:R-:W-:-:S04]  /*04b0*/  FFMA R17, R19, R10, RZ ;  /* 0x0000000a13117223 */ /* 0x000fc800000000ff */
[----:B------:R-:W-:-:S04]  /*04c0*/  FFMA R16, -R18, R17, R19 ;  /* 0x0000001112107223 */ /* 0x000fc80000000113 */
[----:B------:R-:W-:Y:S01]  /*04d0*/  FFMA R10, R10, R16, R17 ;  /* 0x000000100a0a7223 */ /* 0x000fe20000000011 */
[----:B--2---:R-:W-:Y:S06]  /*04e0*/  @!P0 BRA `(.L_x_8) ;  /* 0x0000000000108947 */ /* 0x004fec0003800000 */
[----:B------:R-:W-:Y:S02]  /*04f0*/  MOV R29, R18 ;  /* 0x00000012001d7202 */ /* 0x000fe40000000f00 */
[----:B------:R-:W-:Y:S02]  /*0500*/  MOV R10, R19 ;  /* 0x00000013000a7202 */ /* 0x000fe40000000f00 */
[----:B------:R-:W-:-:S07]  /*0510*/  MOV R18, 0x530 ;  /* 0x0000053000127802 */ /* 0x000fce0000000f00 */
[----:B-1----:R-:W-:Y:S05]  /*0520*/  CALL.REL.NOINC `($__internal_1_$__cuda_sm3x_div_rn_noftz_f32_slowpath) ;  /* 0x0000001c00507944 */ /* 0x002fea0003c00000 */
.L_x_8:
[----:B------:R-:W-:Y:S05]  /*0530*/  BSYNC.RECONVERGENT B3 ;  /* 0x0000000000037941 */ /* 0x000fea0003800200 */
.L_x_7:
[----:B------:R-:W0:Y:S01]  /*0540*/  MUFU.RCP R17, R32 ;  /* 0x0000002000117308 */ /* 0x000e220000001000 */
[----:B------:R-:W-:Y:S01]  /*0550*/  BSSY.RECONVERGENT B3, `(.L_x_9) ;  /* 0x000000f000037945 */ /* 0x000fe20003800200 */
[-C--:B------:R-:W-:Y:S01]  /*0560*/  FFMA R2, R15, R10.reuse, R2 ;  /* 0x0000000a0f027223 */ /* 0x080fe20000000002 */
[-C--:B------:R-:W-:Y:S01]  /*0570*/  FFMA R3, R26, R10.reuse, R3 ;  /* 0x0000000a1a037223 */ /* 0x080fe20000000003 */
[----:B------:R-:W-:-:S04]  /*0580*/  FFMA R4, R31, R10, R4 ;  /* 0x0000000a1f047223 */ /* 0x000fc80000000004 */
[----:B------:R-:W2:Y:S01]  /*0590*/  FCHK P0, R19, R32 ;  /* 0x0000002013007302 */ /* 0x000ea20000000000 */
[----:B0-----:R-:W-:-:S04]  /*05a0*/  FFMA R16, R17, -R32, 1 ;  /* 0x3f80000011107423 */ /* 0x001fc80000000820 */
[----:B------:R-:W-:-:S04]  /*05b0*/  FFMA R16, R17, R16, R17 ;  /* 0x0000001011107223 */ /* 0x000fc80000000011 */
[----:B------:R-:W-:-:S04]  /*05c0*/  FFMA R17, R19, R16, RZ ;  /* 0x0000001013117223 */ /* 0x000fc800000000ff */
[----:B------:R-:W-:-:S04]  /*05d0*/  FFMA R18, R17, -R32, R19 ;  /* 0x8000002011127223 */ /* 0x000fc80000000013 */
[----:B------:R-:W-:Y:S01]  /*05e0*/  FFMA R10, R16, R18, R17 ;  /* 0x00000012100a7223 */ /* 0x000fe20000000011 */
[----:B--2---:R-:W-:Y:S06]  /*05f0*/  @!P0 BRA `(.L_x_10) ;  /* 0x0000000000108947 */ /* 0x004fec0003800000 */
[----:B------:R-:W-:Y:S02]  /*0600*/  MOV R10, R19 ;  /* 0x00000013000a7202 */ /* 0x000fe40000000f00 */
[----:B------:R-:W-:Y:S02]  /*0610*/  MOV R29, R32 ;  /* 0x00000020001d7202 */ /* 0x000fe40000000f00 */
[----:B------:R-:W-:-:S07]  /*0620*/  MOV R18, 0x640 ;  /* 0x0000064000127802 */ /* 0x000fce0000000f00 */
[----:B-1----:R-:W-:Y:S05]  /*0630*/  CALL.REL.NOINC `($__internal_1_$__cuda_sm3x_div_rn_noftz_f32_slowpath) ;  /* 0x0000001c000c7944 */ /* 0x002fea0003c00000 */
.L_x_10:
[----:B------:R-:W-:Y:S05]  /*0640*/  BSYNC.RECONVERGENT B3 ;  /* 0x0000000000037941 */ /* 0x000fea0003800200 */
.L_x_9:
[----:B------:R-:W-:-:S05]  /*0650*/  FADD R5, R5, -R10 ;  /* 0x8000000a05057221 */ /* 0x000fca0000000000 */
[----:B------:R0:W-:Y:S02]  /*0660*/  STG.E desc[UR8][R8.64], R5 ;  /* 0x0000000508007986 */ /* 0x0001e4000c101908 */
.L_x_3:
[----:B------:R-:W-:Y:S05]  /*0670*/  BSYNC.RECONVERGENT B2 ;  /* 0x0000000000027941 */ /* 0x000fea0003800200 */
.L_x_2:
[----:B------:R-:W2:Y:S01]  /*0680*/  LDG.E R29, desc[UR8][R22.64+-0x4] ;  /* 0xfffffc08161d7981 */ /* 0x000ea2000c1e1900 */
[----:B------:R-:W-:Y:S01]  /*0690*/  UIADD3 UR5, UPT, UPT, UR4, 0x1, URZ ;  /* 0x0000000104057890 */ /* 0x000fe2000fffe0ff */
[----:B------:R-:W-:Y:S01]  /*06a0*/  BSSY.RECONVERGENT B2, `(.L_x_11) ;  /* 0x000003d000027945 */ /* 0x000fe20003800200 */
[----:B--2---:R-:W-:-:S04]  /*06b0*/  FSETP.GEU.AND P0, PT, R29, RZ, PT ;  /* 0x000000ff1d00720b */ /* 0x004fc80003f0e000 */
[----:B------:R-:W-:-:S13]  /*06c0*/  ISETP.EQ.OR P0, PT, R0, UR5, !P0 ;  /* 0x0000000500007c0c */ /* 0x000fda000c702670 */
[----:B------:R-:W-:Y:S05]  /*06d0*/  @P0 BRA `(.L_x_12) ;  /* 0x0000000000e40947 */ /* 0x000fea0003800000 */
        /* <DEDUP_REMOVED lines=9> */
[----:B------:R2:W3:Y:S01]  /*0770*/  MUFU.RSQ R16, R19 ;  /* 0x0000001300107308 */ /* 0x0004e20000001400 */
[----:B------:R-:W-:-:S04]  /*0780*/  IADD3 R10, PT, PT, R19, -0xd000000, RZ ;  /* 0xf3000000130a7810 */ /* 0x000fc80007ffe0ff */
[----:B------:R-:W-:-:S13]  /*0790*/  ISETP.GT.U32.AND P0, PT, R10, 0x727fffff, PT ;  /* 0x727fffff0a00780c */ /* 0x000fda0003f04070 */
[----:B--23--:R-:W-:Y:S05]  /*07a0*/  @!P0 BRA `(.L_x_14) ;  /* 0x0000000000108947 */ /* 0x00cfea0003800000 */
[----:B------:R-:W-:Y:S02]  /*07b0*/  MOV R16, R19 ;  /* 0x0000001300107202 */ /* 0x000fe40000000f00 */
[----:B------:R-:W-:-:S07]  /*07c0*/  MOV R10, 0x7e0 ;  /* 0x000007e0000a7802 */ /* 0x000fce0000000f00 */
[----:B01----:R-:W-:Y:S05]  /*07d0*/  CALL.REL.NOINC `($__internal_0_$__cuda_sm20_sqrt_rn_f32_slowpath) ;  /* 0x0000001800487944 */ /* 0x003fea0003c00000 */
[----:B------:R-:W-:Y:S05]  /*07e0*/  BRA `(.L_x_15) ;  /* 0x0000000000107947 */ /* 0x000fea0003800000 */
.L_x_14:
[----:B------:R-:W-:Y:S01]  /*07f0*/  FMUL.FTZ R32, R19, R16 ;  /* 0x0000001013207220 */ /* 0x000fe20000410000 */
[----:B------:R-:W-:-:S03]  /*0800*/  FMUL.FTZ R10, R16, 0.5 ;  /* 0x3f000000100a7820 */ /* 0x000fc60000410000 */
[----:B------:R-:W-:-:S04]  /*0810*/  FFMA R17, -R32, R32, R19 ;  /* 0x0000002020117223 */ /* 0x000fc80000000113 */
[----:B------:R-:W-:-:S07]  /*0820*/  FFMA R32, R17, R10, R32 ;  /* 0x0000000a11207223 */ /* 0x000fce0000000020 */
.L_x_15:
[----:B------:R-:W-:Y:S05]  /*0830*/  BSYNC.RECONVERGENT B0 ;  /* 0x0000000000007941 */ /* 0x000fea0003800200 */
.L_x_13:
[----:B------:R-:W-:Y:S01]  /*0840*/  FMUL R18, R19, R32 ;  /* 0x0000002013127220 */ /* 0x000fe20000400000 */
[----:B------:R-:W-:Y:S01]  /*0850*/  FMUL R19, R29, UR11 ;  /* 0x0000000b1d137c20 */ /* 0x000fe20008400000 */
[----:B------:R-:W-:Y:S02]  /*0860*/  BSSY.RECONVERGENT B3, `(.L_x_16) ;  /* 0x000000d000037945 */ /* 0x000fe40003800200 */
[----:B------:R-:W2:Y:S08]  /*0870*/  MUFU.RCP R10, R18 ;  /* 0x00000012000a7308 */ /* 0x000eb00000001000 */
[----:B------:R-:W3:Y:S01]  /*0880*/  FCHK P0, R19, R18 ;  /* 0x0000001213007302 */ /* 0x000ee20000000000 */
[----:B--2---:R-:W-:-:S04]  /*0890*/  FFMA R17, -R18, R10, 1 ;  /* 0x3f80000012117423 */ /* 0x004fc8000000010a */
[----:B------:R-:W-:-:S04]  /*08a0*/  FFMA R10, R10, R17, R10 ;  /* 0x000000110a0a7223 */ /* 0x000fc8000000000a */
[----:B------:R-:W-:-:S04]  /*08b0*/  FFMA R17, R19, R10, RZ ;  /* 0x0000000a13117223 */ /* 0x000fc800000000ff */
[----:B------:R-:W-:-:S04]  /*08c0*/  FFMA R16, -R18, R17, R19 ;  /* 0x0000001112107223 */ /* 0x000fc80000000113 */
[----:B------:R-:W-:Y:S01]  /*08d0*/  FFMA R10, R10, R16, R17 ;  /* 0x000000100a0a7223 */ /* 0x000fe20000000011 */
[----:B---3--:R-:W-:Y:S06]  /*08e0*/  @!P0 BRA `(.L_x_17) ;  /* 0x0000000000108947 */ /* 0x008fec0003800000 */
[----:B------:R-:W-:Y:S02]  /*08f0*/  MOV R29, R18 ;  /* 0x00000012001d7202 */ /* 0x000fe40000000f00 */
[----:B------:R-:W-:Y:S02]  /*0900*/  MOV R10, R19 ;  /* 0x00000013000a7202 */ /* 0x000fe40000000f00 */
[----:B------:R-:W-:-:S07]  /*0910*/  MOV R18, 0x930 ;  /* 0x0000093000127802 */ /* 0x000fce0000000f00 */
[----:B01----:R-:W-:Y:S05]  /*0920*/  CALL.REL.NOINC `($__internal_1_$__cuda_sm3x_div_rn_noftz_f32_slowpath) ;  /* 0x0000001800507944 */ /* 0x003fea0003c00000 */
.L_x_17:
[----:B------:R-:W-:Y:S05]  /*0930*/  BSYNC.RECONVERGENT B3 ;  /* 0x0000000000037941 */ /* 0x000fea0003800200 */
.L_x_16:
[----:B------:R-:W2:Y:S01]  /*0940*/  MUFU.RCP R17, R32 ;  /* 0x0000002000117308 */ /* 0x000ea20000001000 */
[----:B------:R-:W-:Y:S01]  /*0950*/  BSSY.RECONVERGENT B3, `(.L_x_18) ;  /* 0x000000f000037945 */ /* 0x000fe20003800200 */
[-C--:B------:R-:W-:Y:S01]  /*0960*/  FFMA R2, R15, R10.reuse, R2 ;  /* 0x0000000a0f027223 */ /* 0x080fe20000000002 */
[-C--:B------:R-:W-:Y:S01]  /*0970*/  FFMA R3, R26, R10.reuse, R3 ;  /* 0x0000000a1a037223 */ /* 0x080fe20000000003 */
[----:B------:R-:W-:-:S04]  /*0980*/  FFMA R4, R31, R10, R4 ;  /* 0x0000000a1f047223 */ /* 0x000fc80000000004 */
[----:B------:R-:W3:Y:S01]  /*0990*/  FCHK P0, R19, R32 ;  /* 0x0000002013007302 */ /* 0x000ee20000000000 */
[----:B--2---:R-:W-:-:S04]  /*09a0*/  FFMA R16, R17, -R32, 1 ;  /* 0x3f80000011107423 */ /* 0x004fc80000000820 */
[----:B------:R-:W-:-:S04]  /*09b0*/  FFMA R16, R17, R16, R17 ;  /* 0x0000001011107223 */ /* 0x000fc80000000011 */
[----:B------:R-:W-:-:S04]  /*09c0*/  FFMA R17, R19, R16, RZ ;  /* 0x0000001013117223 */ /* 0x000fc800000000ff */
[----:B------:R-:W-:-:S04]  /*09d0*/  FFMA R18, R17, -R32, R19 ;  /* 0x8000002011127223 */ /* 0x000fc80000000013 */
[----:B------:R-:W-:Y:S01]  /*09e0*/  FFMA R10, R16, R18, R17 ;  /* 0x00000012100a7223 */ /* 0x000fe20000000011 */
[----:B---3--:R-:W-:Y:S06]  /*09f0*/  @!P0 BRA `(.L_x_19) ;  /* 0x0000000000108947 */ /* 0x008fec0003800000 */
[----:B------:R-:W-:Y:S02]  /*0a00*/  MOV R10, R19 ;  /* 0x00000013000a7202 */ /* 0x000fe40000000f00 */
[----:B------:R-:W-:Y:S02]  /*0a10*/  MOV R29, R32 ;  /* 0x00000020001d7202 */ /* 0x000fe40000000f00 */
[----:B------:R-:W-:-:S07]  /*0a20*/  MOV R18, 0xa40 ;  /* 0x00000a4000127802 */ /* 0x000fce0000000f00 */
[----:B01----:R-:W-:Y:S05]  /*0a30*/  CALL.REL.NOINC `($__internal_1_$__cuda_sm3x_div_rn_noftz_f32_slowpath) ;  /* 0x00000018000c7944 */ /* 0x003fea0003c00000 */
.L_x_19:
[----:B------:R-:W-:Y:S05]  /*0a40*/  BSYNC.RECONVERGENT B3 ;  /* 0x0000000000037941 */ /* 0x000fea0003800200 */
.L_x_18:
[----:B0-----:R-:W-:-:S05]  /*0a50*/  FADD R5, R5, -R10 ;  /* 0x8000000a05057221 */ /* 0x001fca0000000000 */
[----:B------:R2:W-:Y:S02]  /*0a60*/  STG.E desc[UR8][R8.64], R5 ;  /* 0x0000000508007986 */ /* 0x0005e4000c101908 */
.L_x_12:
[----:B------:R-:W-:Y:S05]  /*0a70*/  BSYNC.RECONVERGENT B2 ;  /* 0x0000000000027941 */ /* 0x000fea0003800200 */
.L_x_11:
[----:B-----5:R-:W3:Y:S01]  /*0a80*/  LDG.E R15, desc[UR8][R22.64+0xc] ;  /* 0x00000c08160f7981 */ /* 0x020ee2000c1e1900 */
[----:B------:R-:W-:Y:S01]  /*0a90*/  UIADD3 UR5, UPT, UPT, UR4, 0x2, URZ ;  /* 0x0000000204057890 */ /* 0x000fe2000fffe0ff */
[----:B------:R-:W-:Y:S01]  /*0aa0*/  BSSY.RECONVERGENT B2, `(.L_x_20) ;  /* 0x000003c000027945 */ /* 0x000fe20003800200 */
[----:B---3--:R-:W-:-:S04]  /*0ab0*/  FSETP.GEU.AND P0, PT, R15, RZ, PT ;  /* 0x000000ff0f00720b */ /* 0x008fc80003f0e000 */
[----:B------:R-:W-:-:S13]  /*0ac0*/  ISETP.EQ.OR P0, PT, R0, UR5, !P0 ;  /* 0x0000000500007c0c */ /* 0x000fda000c702670 */
[----:B------:R-:W-:Y:S05]  /*0ad0*/  @P0 BRA `(.L_x_21) ;  /* 0x0000000000e00947 */ /* 0x000fea0003800000 */
[----:B------:R-:W3:Y:S01]  /*0ae0*/  LDG.E.128 R16, desc[UR8][R22.64] ;  /* 0x0000000816107981 */ /* 0x000ee2000c1e1d00 */
[----:B------:R-:W-:Y:S01]  /*0af0*/  BSSY.RECONVERGENT B0, `(.L_x_22) ;  /* 0x0000014000007945 */ /* 0x000fe20003800200 */
[----:B---3--:R-:W-:Y:S01]  /*0b00*/  FADD R19, -R12, R16 ;  /* 0x000000100c137221 */ /* 0x008fe20000000100 */
[----:B------:R-:W-:Y:S01]  /*0b10*/  FADD R26, -R13, R17 ;  /* 0x000000110d1a7221 */ /* 0x000fe20000000100 */
[----:B------:R-:W-:Y:S02]  /*0b20*/  FADD R31, -R14, R18 ;  /* 0x000000120e1f7221 */ /* 0x000fe40000000100 */
[----:B------:R-:W-:-:S04]  /*0b30*/  FMUL R17, R19, R19 ;  /* 0x0000001313117220 */ /* 0x000fc80000400000 */
[----:B------:R-:W-:-:S04]  /*0b40*/  FFMA R10, R26, R26, R17 ;  /* 0x0000001a1a0a7223 */ /* 0x000fc80000000011 */
[----:B------:R-:W-:-:S04]  /*0b50*/  FFMA R10, R31, R31, R10 ;  /* 0x0000001f1f0a7223 */ /* 0x000fc8000000000a */
[----:B------:R-:W-:-:S04]  /*0b60*/  FADD R29, R10, 16 ;  /* 0x418000000a1d7421 */ /* 0x000fc80000000000 */
[----:B------:R3:W4:Y:S01]  /*0b70*/  MUFU.RSQ R16, R29 ;  /* 0x0000001d00107308 */ /* 0x0007220000001400 */
[----:B------:R-:W-:-:S04]  /*0b80*/  IADD3 R10, PT, PT, R29, -0xd000000, RZ ;  /* 0xf30000001d0a7810 */ /* 0x000fc80007ffe0ff */
[----:B------:R-:W-:-:S13]  /*0b90*/  ISETP.GT.U32.AND P0, PT, R10, 0x727fffff, PT ;  /* 0x727fffff0a00780c */ /* 0x000fda0003f04070 */
[----:B---34-:R-:W-:Y:S05]  /*0ba0*/  @!P0 BRA `(.L_x_23) ;  /* 0x0000000000108947 */ /* 0x018fea0003800000 */
[----:B------:R-:W-:Y:S02]  /*0bb0*/  MOV R16, R29 ;  /* 0x0000001d00107202 */ /* 0x000fe40000000f00 */
[----:B------:R-:W-:-:S07]  /*0bc0*/  MOV R10, 0xbe0 ;  /* 0x00000be0000a7802 */ /* 0x000fce0000000f00 */
[----:B012---:R-:W-:Y:S05]  /*0bd0*/  CALL.REL.NOINC `($__internal_0_$__cuda_sm20_sqrt_rn_f32_slowpath) ;  /* 0x0000001400487944 */ /* 0x007fea0003c00000 */
[----:B------:R-:W-:Y:S05]  /*0be0*/  BRA `(.L_x_24) ;  /* 0x0000000000107947 */ /* 0x000fea0003800000 */
.L_x_23:
[----:B------:R-:W-:Y:S01]  /*0bf0*/  FMUL.FTZ R32, R29, R16 ;  /* 0x000000101d207220 */ /* 0x000fe20000410000 */
[----:B------:R-:W-:-:S03]  /*0c00*/  FMUL.FTZ R10, R16, 0.5 ;  /* 0x3f000000100a7820 */ /* 0x000fc60000410000 */
[----:B------:R-:W-:-:S04]  /*0c10*/  FFMA R17, -R32, R32, R29 ;  /* 0x0000002020117223 */ /* 0x000fc8000000011d */
[----:B------:R-:W-:-:S07]  /*0c20*/  FFMA R32, R17, R10, R32 ;  /* 0x0000000a11207223 */ /* 0x000fce0000000020 */
.L_x_24:
[----:B------:R-:W-:Y:S05]  /*0c30*/  BSYNC.RECONVERGENT B0 ;  /* 0x0000000000007941 */ /* 0x000fea0003800200 */
.L_x_22:
[----:B------:R-:W-:Y:S01]  /*0c40*/  FMUL R29, R29, R32 ;  /* 0x000000201d1d7220 */ /* 0x000fe20000400000 */
[----:B------:R-:W-:Y:S01]  /*0c50*/  FMUL R15, R15, UR11 ;  /* 0x0000000b0f0f7c20 */ /* 0x000fe20008400000 */
[----:B------:R-:W-:Y:S02]  /*0c60*/  BSSY.RECONVERGENT B3, `(.L_x_25) ;  /* 0x000000c000037945 */ /* 0x000fe40003800200 */
[----:B------:R-:W3:Y:S08]  /*0c70*/  MUFU.RCP R10, R29 ;  /* 0x0000001d000a7308 */ /* 0x000ef00000001000 */
[----:B------:R-:W4:Y:S01]  /*0c80*/  FCHK P0, R15, R29 ;  /* 0x0000001d0f007302 */ /* 0x000f220000000000 */
[----:B---3--:R-:W-:-:S04]  /*0c90*/  FFMA R17, -R29, R10, 1 ;  /* 0x3f8000001d117423 */ /* 0x008fc8000000010a */
[----:B------:R-:W-:-:S04]  /*0ca0*/  FFMA R10, R10, R17, R10 ;  /* 0x000000110a0a7223 */ /* 0x000fc8000000000a */
[----:B------:R-:W-:-:S04]  /*0cb0*/  FFMA R17, R15, R10, RZ ;  /* 0x0000000a0f117223 */ /* 0x000fc800000000ff */
[----:B------:R-:W-:-:S04]  /*0cc0*/  FFMA R16, -R29, R17, R15 ;  /* 0x000000111d107223 */ /* 0x000fc8000000010f */
[----:B------:R-:W-:Y:S01]  /*0cd0*/  FFMA R10, R10, R16, R17 ;  /* 0x000000100a0a7223 */ /* 0x000fe20000000011 */
[----:B----4-:R-:W-:Y:S06]  /*0ce0*/  @!P0 BRA `(.L_x_26) ;  /* 0x00000000000c8947 */ /* 0x010fec0003800000 */
[----:B------:R-:W-:Y:S02]  /*0cf0*/  MOV R10, R15 ;  /* 0x0000000f000a7202 */ /* 0x000fe40000000f00 */
[----:B------:R-:W-:-:S07]  /*0d00*/  MOV R18, 0xd20 ;  /* 0x00000d2000127802 */ /* 0x000fce0000000f00 */
[----:B012---:R-:W-:Y:S05]  /*0d10*/  CALL.REL.NOINC `($__internal_1_$__cuda_sm3x_div_rn_noftz_f32_slowpath) ;  /* 0x0000001400547944 */ /* 0x007fea0003c00000 */
.L_x_26:
[----:B------:R-:W-:Y:S05]  /*0d20*/  BSYNC.RECONVERGENT B3 ;  /* 0x0000000000037941 */ /* 0x000fea0003800200 */
.L_x_25:
[----:B------:R-:W3:Y:S01]  /*0d30*/  MUFU.RCP R17, R32 ;  /* 0x0000002000117308 */ /* 0x000ee20000001000 */
[----:B------:R-:W-:Y:S01]  /*0d40*/  BSSY.RECONVERGENT B3, `(.L_x_27) ;  /* 0x000000f000037945 */ /* 0x000fe20003800200 */
[-C--:B------:R-:W-:Y:S01]  /*0d50*/  FFMA R2, R19, R10.reuse, R2 ;  /* 0x0000000a13027223 */ /* 0x080fe20000000002 */
[-C--:B------:R-:W-:Y:S01]  /*0d60*/  FFMA R3, R26, R10.reuse, R3 ;  /* 0x0000000a1a037223 */ /* 0x080fe20000000003 */
[----:B------:R-:W-:-:S04]  /*0d70*/  FFMA R4, R31, R10, R4 ;  /* 0x0000000a1f047223 */ /* 0x000fc80000000004 */
[----:B------:R-:W4:Y:S01]  /*0d80*/  FCHK P0, R15, R32 ;  /* 0x000000200f007302 */ /* 0x000f220000000000 */
[----:B---3--:R-:W-:-:S04]  /*0d90*/  FFMA R16, R17, -R32, 1 ;  /* 0x3f80000011107423 */ /* 0x008fc80000000820 */
[----:B------:R-:W-:-:S04]  /*0da0*/  FFMA R16, R17, R16, R17 ;  /* 0x0000001011107223 */ /* 0x000fc80000000011 */
[----:B------:R-:W-:-:S04]  /*0db0*/  FFMA R17, R15, R16, RZ ;  /* 0x000000100f117223 */ /* 0x000fc800000000ff */
[----:B------:R-:W-:-:S04]  /*0dc0*/  FFMA R18, R17, -R32, R15 ;  /* 0x8000002011127223 */ /* 0x000fc8000000000f */
[----:B------:R-:W-:Y:S01]  /*0dd0*/  FFMA R10, R16, R18, R17 ;  /* 0x00000012100a7223 */ /* 0x000fe20000000011 */
[----:B----4-:R-:W-:Y:S06]  /*0de0*/  @!P0 BRA `(.L_x_28) ;  /* 0x0000000000108947 */ /* 0x010fec0003800000 */
[----:B------:R-:W-:Y:S02]  /*0df0*/  MOV R10, R15 ;  /* 0x0000000f000a7202 */ /* 0x000fe40000000f00 */
[----:B------:R-:W-:Y:S02]  /*0e00*/  MOV R29, R32 ;  /* 0x00000020001d7202 */ /* 0x000fe40000000f00 */
[----:B------:R-:W-:-:S07]  /*0e10*/  MOV R18, 0xe30 ;  /* 0x00000e3000127802 */ /* 0x000fce0000000f00 */
[----:B012---:R-:W-:Y:S05]  /*0e20*/  CALL.REL.NOINC `($__internal_1_$__cuda_sm3x_div_rn_noftz_f32_slowpath) ;  /* 0x0000001400107944 */ /* 0x007fea0003c00000 */
.L_x_28:
[----:B------:R-:W-:Y:S05]  /*0e30*/  BSYNC.RECONVERGENT B3 ;  /* 0x0000000000037941 */ /* 0x000fea0003800200 */
.L_x_27:
[----:B0-2---:R-:W-:-:S05]  /*0e40*/  FADD R5, R5, -R10 ;  /* 0x8000000a05057221 */ /* 0x005fca0000000000 */
[----:B------:R3:W-:Y:S02]  /*0e50*/  STG.E desc[UR8][R8.64], R5 ;  /* 0x0000000508007986 */ /* 0x0007e4000c101908 */
.L_x_21:
[----:B------:R-:W-:Y:S05]  /*0e60*/  BSYNC.RECONVERGENT B2 ;  /* 0x0000000000027941 */ /* 0x000fea0003800200 */
.L_x_20:
[----:B------:R-:W4:Y:S01]  /*0e70*/  LDG.E R15, desc[UR8][R22.64+0x1c] ;  /* 0x00001c08160f7981 */ /* 0x000f22000c1e1900 */
[----:B------:R-:W-:Y:S01]  /*0e80*/  UIADD3 UR5, UPT, UPT, UR4, 0x3, URZ ;  /* 0x0000000304057890 */ /* 0x000fe2000fffe0ff */
[----:B------:R-:W-:Y:S01]  /*0e90*/  BSSY.RECONVERGENT B2, `(.L_x_29) ;  /* 0x000003c000027945 */ /* 0x000fe20003800200 */
[----:B----4-:R-:W-:-:S04]  /*0ea0*/  FSETP.GEU.AND P0, PT, R15, RZ, PT ;  /* 0x000000ff0f00720b */ /* 0x010fc80003f0e000 */
[----:B------:R-:W-:-:S13]  /*0eb0*/  ISETP.EQ.OR P0, PT, R0, UR5, !P0 ;  /* 0x0000000500007c0c */ /* 0x000fda000c702670 */
[----:B------:R-:W-:Y:S05]  /*0ec0*/  @P0 BRA `(.L_x_30) ;  /* 0x0000000000e00947 */ /* 0x000fea0003800000 */
[----:B------:R-:W4:Y:S01]  /*0ed0*/  LDG.E.128 R16, desc[UR8][R22.64+0x10] ;  /* 0x0000100816107981 */ /* 0x000f22000c1e1d00 */
[----:B------:R-:W-:Y:S01]  /*0ee0*/  BSSY.RECONVERGENT B0, `(.L_x_31) ;  /* 0x0000014000007945 */ /* 0x000fe20003800200 */
[----:B----4-:R-:W-:Y:S01]  /*0ef0*/  FADD R19, -R12, R16 ;  /* 0x000000100c137221 */ /* 0x010fe20000000100 */
[----:B------:R-:W-:Y:S01]  /*0f00*/  FADD R26, -R13, R17 ;  /* 0x000000110d1a7221 */ /* 0x000fe20000000100 */
[----:B------:R-:W-:Y:S02]  /*0f10*/  FADD R31, -R14, R18 ;  /* 0x000000120e1f7221 */ /* 0x000fe40000000100 */
[----:B------:R-:W-:-:S04]  /*0f20*/  FMUL R17, R19, R19 ;  /* 0x0000001313117220 */ /* 0x000fc80000400000 */
[----:B------:R-:W-:-:S04]  /*0f30*/  FFMA R10, R26, R26, R17 ;  /* 0x0000001a1a0a7223 */ /* 0x000fc80000000011 */
[----:B------:R-:W-:-:S04]  /*0f40*/  FFMA R10, R31, R31, R10 ;  /* 0x0000001f1f0a7223 */ /* 0x000fc8000000000a */
[----:B------:R-:W-:-:S04]  /*0f50*/  FADD R29, R10, 16 ;  /* 0x418000000a1d7421 */ /* 0x000fc80000000000 */
[----:B------:R4:W0:Y:S01]  /*0f60*/  MUFU.RSQ R16, R29 ;  /* 0x0000001d00107308 */ /* 0x0008220000001400 */
[----:B------:R-:W-:-:S04]  /*0f70*/  IADD3 R10, PT, PT, R29, -0xd000000, RZ ;  /* 0xf30000001d0a7810 */ /* 0x000fc80007ffe0ff */
[----:B------:R-:W-:-:S13]  /*0f80*/  ISETP.GT.U32.AND P0, PT, R10, 0x727fffff, PT ;  /* 0x727fffff0a00780c */ /* 0x000fda0003f04070 */
[----:B0---4-:R-:W-:Y:S05]  /*0f90*/  @!P0 BRA `(.L_x_32) ;  /* 0x0000000000108947 */ /* 0x011fea0003800000 */
[----:B------:R-:W-:Y:S02]  /*0fa0*/  MOV R16, R29 ;  /* 0x0000001d00107202 */ /* 0x000fe40000000f00 */
[----:B------:R-:W-:-:S07]  /*0fb0*/  MOV R10, 0xfd0 ;  /* 0x00000fd0000a7802 */ /* 0x000fce0000000f00 */
[----:B-123--:R-:W-:Y:S05]  /*0fc0*/  CALL.REL.NOINC `($__internal_0_$__cuda_sm20_sqrt_rn_f32_slowpath) ;  /* 0x00000010004c7944 */ /* 0x00efea0003c00000 */
[----:B------:R-:W-:Y:S05]  /*0fd0*/  BRA `(.L_x_33) ;  /* 0x0000000000107947 */ /* 0x000fea0003800000 */
.L_x_32:
[----:B------:R-:W-:Y:S01]  /*0fe0*/  FMUL.FTZ R32, R29, R16 ;  /* 0x000000101d207220 */ /* 0x000fe20000410000 */
[----:B------:R-:W-:-:S03]  /*0ff0*/  FMUL.FTZ R10, R16, 0.5 ;  /* 0x3f000000100a7820 */ /* 0x000fc60000410000 */
[----:B------:R-:W-:-:S04]  /*1000*/  FFMA R17, -R32, R32, R29 ;  /* 0x0000002020117223 */ /* 0x000fc8000000011d */
[----:B------:R-:W-:-:S07]  /*1010*/  FFMA R32, R17, R10, R32 ;  /* 0x0000000a11207223 */ /* 0x000fce0000000020 */
.L_x_33:
[----:B------:R-:W-:Y:S05]  /*1020*/  BSYNC.RECONVERGENT B0 ;  /* 0x0000000000007941 */ /* 0x000fea0003800200 */
.L_x_31:
[----:B------:R-:W-:Y:S01]  /*1030*/  FMUL R29, R29, R32 ;  /* 0x000000201d1d7220 */ /* 0x000fe20000400000 */
[----:B------:R-:W-:Y:S01]  /*1040*/  FMUL R15, R15, UR11 ;  /* 0x0000000b0f0f7c20 */ /* 0x000fe20008400000 */
[----:B------:R-:W-:Y:S02]  /*1050*/  BSSY.RECONVERGENT B3, `(.L_x_34) ;  /* 0x000000c000037945 */ /* 0x000fe40003800200 */
[----:B------:R-:W0:Y:S08]  /*1060*/  MUFU.RCP R10, R29 ;  /* 0x0000001d000a7308 */ /* 0x000e300000001000 */
[----:B------:R-:W4:Y:S01]  /*1070*/  FCHK P0, R15, R29 ;  /* 0x0000001d0f007302 */ /* 0x000f220000000000 */
[----:B0-----:R-:W-:-:S04]  /*1080*/  FFMA R17, -R29, R10, 1 ;  /* 0x3f8000001d117423 */ /* 0x001fc8000000010a */
[----:B------:R-:W-:-:S04]  /*1090*/  FFMA R10, R10, R17, R10 ;  /* 0x000000110a0a7223 */ /* 0x000fc8000000000a */
[----:B------:R-:W-:-:S04]  /*10a0*/  FFMA R17, R15, R10, RZ ;  /* 0x0000000a0f117223 */ /* 0x000fc800000000ff */
[----:B------:R-:W-:-:S04]  /*10b0*/  FFMA R16, -R29, R17, R15 ;  /* 0x000000111d107223 */ /* 0x000fc8000000010f */
[----:B------:R-:W-:Y:S01]  /*10c0*/  FFMA R10, R10, R16, R17 ;  /* 0x000000100a0a7223 */ /* 0x000fe20000000011 */
[----:B----4-:R-:W-:Y:S06]  /*10d0*/  @!P0 BRA `(.L_x_35) ;  /* 0x00000000000c8947 */ /* 0x010fec0003800000 */
[----:B------:R-:W-:Y:S02]  /*10e0*/  MOV R10, R15 ;  /* 0x0000000f000a7202 */ /* 0x000fe40000000f00 */
[----:B------:R-:W-:-:S07]  /*10f0*/  MOV R18, 0x1110 ;  /* 0x0000111000127802 */ /* 0x000fce0000000f00 */
[----:B-123--:R-:W-:Y:S05]  /*1100*/  CALL.REL.NOINC `($__internal_1_$__cuda_sm3x_div_rn_noftz_f32_slowpath) ;  /* 0x0000001000587944 */ /* 0x00efea0003c00000 */
.L_x_35:
[----:B------:R-:W-:Y:S05]  /*1110*/  BSYNC.RECONVERGENT B3 ;  /* 0x0000000000037941 */ /* 0x000fea0003800200 */
.L_x_34:
[----:B------:R-:W0:Y:S01]  /*1120*/  MUFU.RCP R17, R32 ;  /* 0x0000002000117308 */ /* 0x000e220000001000 */
[----:B------:R-:W-:Y:S01]  /*1130*/  BSSY.RECONVERGENT B3, `(.L_x_36) ;  /* 0x000000f000037945 */ /* 0x000fe20003800200 */
[-C--:B------:R-:W-:Y:S01]  /*1140*/  FFMA R2, R19, R10.reuse, R2 ;  /* 0x0000000a13027223 */ /* 0x080fe20000000002 */
[-C--:B------:R-:W-:Y:S01]  /*1150*/  FFMA R3, R26, R10.reuse, R3 ;  /* 0x0000000a1a037223 */ /* 0x080fe20000000003 */
[----:B------:R-:W-:-:S04]  /*1160*/  FFMA R4, R31, R10, R4 ;  /* 0x0000000a1f047223 */ /* 0x000fc80000000004 */
[----:B------:R-:W4:Y:S01]  /*1170*/  FCHK P0, R15, R32 ;  /* 0x000000200f007302 */ /* 0x000f220000000000 */
[----:B0-----:R-:W-:-:S04]  /*1180*/  FFMA R16, R17, -R32, 1 ;  /* 0x3f80000011107423 */ /* 0x001fc80000000820 */
        /* <DEDUP_REMOVED lines=8> */
[----:B-123--:R-:W-:Y:S05]  /*1210*/  CALL.REL.NOINC `($__internal_1_$__cuda_sm3x_div_rn_noftz_f32_slowpath) ;  /* 0x0000001000147944 */ /* 0x00efea0003c00000 */
.L_x_37:
[----:B------:R-:W-:Y:S05]  /*1220*/  BSYNC.RECONVERGENT B3 ;  /* 0x0000000000037941 */ /* 0x000fea0003800200 */
.L_x_36:
[----:B--23--:R-:W-:-:S05]  /*1230*/  FADD R5, R5, -R10 ;  /* 0x8000000a05057221 */ /* 0x00cfca0000000000 */
[----:B------:R4:W-:Y:S02]  /*1240*/  STG.E desc[UR8][R8.64], R5 ;  /* 0x0000000508007986 */ /* 0x0009e4000c101908 */
.L_x_30:
[----:B------:R-:W-:Y:S05]  /*1250*/  BSYNC.RECONVERGENT B2 ;  /* 0x0000000000027941 */ /* 0x000fea0003800200 */
.L_x_29:
[----:B------:R-:W-:Y:S01]  /*1260*/  UIADD3 UR4, UPT, UPT, UR4, 0x4, URZ ;  /* 0x0000000404047890 */ /* 0x000fe2000fffe0ff */
[----:B------:R-:W-:Y:S02]  /*1270*/  IADD3 R22, P1, PT, R22, 0x40, RZ ;  /* 0x0000004016167810 */ /* 0x000fe40007f3e0ff */
[----:B------:R-:W-:Y:S02]  /*1280*/  IADD3 R24, PT, PT, R24, 0x4, RZ ;  /* 0x0000000418187810 */ /* 0x000fe40007ffe0ff */
[----:B------:R-:W-:Y:S02]  /*1290*/  IADD3.X R23, PT, PT, RZ, R23, RZ, P1, !PT ;  /* 0x00000017ff177210 */ /* 0x000fe40000ffe4ff */
[----:B------:R-:W-:-:S13]  /*12a0*/  ISETP.NE.AND P0, PT, R11, UR4, PT ;  /* 0x000000040b007c0c */ /* 0x000fda000bf05270 */
[----:B------:R-:W-:Y:S05]  /*12b0*/  @P0 BRA `(.L_x_38) ;  /* 0xffffffec00f40947 */ /* 0x000fea000383ffff */
.L_x_1:
[----:B------:R-:W-:-:S09]  /*12c0*/  UISETP.NE.AND UP0, UPT, UR6, URZ, UPT ;  /* 0x000000ff0600728c */ /* 0x000fd2000bf05270 */
[----:B------:R-:W-:Y:S05]  /*12d0*/  BRA.U !UP0, `(.L_x_0) ;  /* 0x0000000d08307547 */ /* 0x000fea000b800000 */
[----:B------:R-:W-:-:S09]  /*12e0*/  UISETP.NE.AND UP0, UPT, UR6, 0x1, UPT ;  /* 0x000000010600788c */ /* 0x000fd2000bf05270 */
[----:B------:R-:W-:Y:S05]  /*12f0*/  BRA.U !UP0, `(.L_x_39) ;  /* 0x0000000908107547 */ /* 0x000fea000b800000 */
[----:B------:R-:W0:Y:S02]  /*1300*/  LDC.64 R34, c[0x0][0x380] ;  /* 0x0000e000ff227b82 */ /* 0x000e240000000a00 */
[----:B0-----:R-:W-:-:S05]  /*1310*/  IMAD.WIDE.U32 R34, R11, 0x10, R34 ;  /* 0x000000100b227825 */ /* 0x001fca00078e0022 */
[----:B------:R-:W2:Y:S01]  /*1320*/  LDG.E R26, desc[UR8][R34.64+0xc] ;  /* 0x00000c08221a7981 */ /* 0x000ea2000c1e1900 */
[----:B------:R-:W-:Y:S01]  /*1330*/  BSSY.RECONVERGENT B2, `(.L_x_40) ;  /* 0x000003e000027945 */ /* 0x000fe20003800200 */
[----:B--2---:R-:W-:-:S04]  /*1340*/  FSETP.GEU.AND P0, PT, R26, RZ, PT ;  /* 0x000000ff1a00720b */ /* 0x004fc80003f0e000 */
[----:B------:R-:W-:-:S13]  /*1350*/  ISETP.EQ.OR P0, PT, R11, R0, !P0 ;  /* 0x000000000b00720c */ /* 0x000fda0004702670 */
        /* <DEDUP_REMOVED lines=16> */
[----:B-1-34-:R-:W-:Y:S05]  /*1460*/  CALL.REL.NOINC `($__internal_0_$__cuda_sm20_sqrt_rn_f32_slowpath) ;  /* 0x0000000c00247944 */ /* 0x01afea0003c00000 */
[----:B------:R-:W-:Y:S01]  /*1470*/  MOV R24, R32 ;  /* 0x0000002000187202 */ /* 0x000fe20000000f00 */
[----:B------:R-:W-:Y:S06]  /*1480*/  BRA `(.L_x_44) ;  /* 0x0000000000107947 */ /* 0x000fec0003800000 */
.L_x_43:
[----:B------:R-:W-:Y:S01]  /*1490*/  FMUL.FTZ R24, R19, R16 ;  /* 0x0000001013187220 */ /* 0x000fe20000410000 */
[----:B------:R-:W-:-:S03]  /*14a0*/  FMUL.FTZ R10, R16, 0.5 ;  /* 0x3f000000100a7820 */ /* 0x000fc60000410000 */
[----:B------:R-:W-:-:S04]  /*14b0*/  FFMA R17, -R24, R24, R19 ;  /* 0x0000001818117223 */ /* 0x000fc80000000113 */
[----:B------:R-:W-:-:S07]  /*14c0*/  FFMA R24, R17, R10, R24 ;  /* 0x0000000a11187223 */ /* 0x000fce0000000018 */
.L_x_44:
[----:B------:R-:W-:Y:S05]  /*14d0*/  BSYNC.RECONVERGENT B0 ;  /* 0x0000000000007941 */ /* 0x000fea0003800200 */
.L_x_42:
[----:B------:R-:W0:Y:S01]  /*14e0*/  LDCU UR4, c[0x0][0x39c] ;  /* 0x00007380ff0477ac */ /* 0x000e220008000800 */
[----:B------:R-:W-:Y:S01]  /*14f0*/  FMUL R29, R19, R24 ;  /* 0x00000018131d7220 */ /* 0x000fe20000400000 */
[----:B------:R-:W-:Y:S03]  /*1500*/  BSSY.RECONVERGENT B3, `(.L_x_45) ;  /* 0x000000d000037945 */ /* 0x000fe60003800200 */
[----:B------:R-:W2:Y:S01]  /*1510*/  MUFU.RCP R10, R29 ;  /* 0x0000001d000a7308 */ /* 0x000ea20000001000 */
[----:B0-----:R-:W-:-:S07]  /*1520*/  FMUL R19, R26, UR4 ;  /* 0x000000041a137c20 */ /* 0x001fce0008400000 */
[----:B------:R-:W0:Y:S01]  /*1530*/  FCHK P0, R19, R29 ;  /* 0x0000001d13007302 */ /* 0x000e220000000000 */
[----:B--2---:R-:W-:-:S04]  /*1540*/  FFMA R17, -R29, R10, 1 ;  /* 0x3f8000001d117423 */ /* 0x004fc8000000010a */
[----:B------:R-:W-:-:S04]  /*1550*/  FFMA R10, R10, R17, R10 ;  /* 0x000000110a0a7223 */ /* 0x000fc8000000000a */
[----:B------:R-:W-:-:S04]  /*1560*/  FFMA R17, R19, R10, RZ ;  /* 0x0000000a13117223 */ /* 0x000fc800000000ff */
[----:B------:R-:W-:-:S04]  /*1570*/  FFMA R16, -R29, R17, R19 ;  /* 0x000000111d107223 */ /* 0x000fc80000000113 */
[----:B------:R-:W-:Y:S01]  /*1580*/  FFMA R10, R10, R16, R17 ;  /* 0x000000100a0a7223 */ /* 0x000fe20000000011 */
[----:B0-----:R-:W-:Y:S06]  /*1590*/  @!P0 BRA `(.L_x_46) ;  /* 0x00000000000c8947 */ /* 0x001fec0003800000 */
[----:B------:R-:W-:Y:S02]  /*15a0*/  MOV R10, R19 ;  /* 0x00000013000a7202 */ /* 0x000fe40000000f00 */
[----:B------:R-:W-:-:S07]  /*15b0*/  MOV R18, 0x15d0 ;  /* 0x000015d000127802 */ /* 0x000fce0000000f00 */
[----:B-1-34-:R-:W-:Y:S05]  /*15c0*/  CALL.REL.NOINC `($__internal_1_$__cuda_sm3x_div_rn_noftz_f32_slowpath) ;  /* 0x0000000c00287944 */ /* 0x01afea0003c00000 */
.L_x_46:
[----:B------:R-:W-:Y:S05]  /*15d0*/  BSYNC.RECONVERGENT B3 ;  /* 0x0000000000037941 */ /* 0x000fea0003800200 */
.L_x_45:
        /* <DEDUP_REMOVED lines=15> */
[----:B-1-34-:R-:W-:Y:S05]  /*16d0*/  CALL.REL.NOINC `($__internal_1_$__cuda_sm3x_div_rn_noftz_f32_slowpath) ;  /* 0x0000000800e47944 */ /* 0x01afea0003c00000 */
.L_x_48:
[----:B------:R-:W-:Y:S05]  /*16e0*/  BSYNC.RECONVERGENT B3 ;  /* 0x0000000000037941 */ /* 0x000fea0003800200 */
.L_x_47:
[----:B---34-:R-:W-:-:S05]  /*16f0*/  FADD R5, R5, -R10 ;  /* 0x8000000a05057221 */ /* 0x018fca0000000000 */
[----:B------:R0:W-:Y:S02]  /*1700*/  STG.E desc[UR8][R8.64], R5 ;  /* 0x0000000508007986 */ /* 0x0001e4000c101908 */
.L_x_41:
[----:B------:R-:W-:Y:S05]  /*1710*/  BSYNC.RECONVERGENT B2 ;  /* 0x0000000000027941 */ /* 0x000fea0003800200 */
.L_x_40:
[----:B------:R-:W2:Y:S01]  /*1720*/  LDG.E R26, desc[UR8][R34.64+0x1c] ;  /* 0x00001c08221a7981 */ /* 0x000ea2000c1e1900 */
[----:B-----5:R-:W-:Y:S01]  /*1730*/  IADD3 R15, PT, PT, R11, 0x1, RZ ;  /* 0x000000010b0f7810 */ /* 0x020fe20007ffe0ff */
[----:B------:R-:W-:Y:S01]  /*1740*/  BSSY.RECONVERGENT B2, `(.L_x_49) ;  /* 0x000003e000027945 */ /* 0x000fe20003800200 */
[----:B--2---:R-:W-:-:S04]  /*1750*/  FSETP.GEU.AND P0, PT, R26, RZ, PT ;  /* 0x000000ff1a00720b */ /* 0x004fc80003f0e000 */
[----:B------:R-:W-:-:S13]  /*1760*/  ISETP.EQ.OR P0, PT, R15, R0, !P0 ;  /* 0x000000000f00720c */ /* 0x000fda0004702670 */
[----:B------:R-:W-:Y:S05]  /*1770*/  @P0 BRA `(.L_x_50) ;  /* 0x0000000000e80947 */ /* 0x000fea0003800000 */
[----:B------:R-:W2:Y:S01]  /*1780*/  LDG.E.128 R16, desc[UR8][R34.64+0x10] ;  /* 0x0000100822107981 */ /* 0x000ea2000c1e1d00 */
[----:B------:R-:W-:Y:S01]  /*1790*/  BSSY.RECONVERGENT B0, `(.L_x_51) ;  /* 0x0000015000007945 */ /* 0x000fe20003800200 */
[----:B--2---:R-:W-:Y:S01]  /*17a0*/  FADD R15, -R12, R16 ;  /* 0x000000100c0f7221 */ /* 0x004fe20000000100 */
        /* <DEDUP_REMOVED lines=15> */
.L_x_52:
[----:B------:R-:W-:Y:S01]  /*18a0*/  FMUL.FTZ R24, R19, R16 ;  /* 0x0000001013187220 */ /* 0x000fe20000410000 */
[----:B------:R-:W-:-:S03]  /*18b0*/  FMUL.FTZ R10, R16, 0.5 ;  /* 0x3f000000100a7820 */ /* 0x000fc60000410000 */
[----:B------:R-:W-:-:S04]  /*18c0*/  FFMA R17, -R24, R24, R19 ;  /* 0x0000001818117223 */ /* 0x000fc80000000113 */
[----:B------:R-:W-:-:S07]  /*18d0*/  FFMA R24, R17, R10, R24 ;  /* 0x0000000a11187223 */ /* 0x000fce0000000018 */
.L_x_53:
[----:B------:R-:W-:Y:S05]  /*18e0*/  BSYNC.RECONVERGENT B0 ;  /* 0x0000000000007941 */ /* 0x000fea0003800200 */
.L_x_51:
        /* <DEDUP_REMOVED lines=15> */
.L_x_55:
[----:B------:R-:W-:Y:S05]  /*19e0*/  BSYNC.RECONVERGENT B3 ;  /* 0x0000000000037941 */ /* 0x000fea0003800200 */
.L_x_54:
        /* <DEDUP_REMOVED lines=16> */
.L_x_57:
[----:B------:R-:W-:Y:S05]  /*1af0*/  BSYNC.RECONVERGENT B3 ;  /* 0x0000000000037941 */ /* 0x000fea0003800200 */
.L_x_56:
[----:B---34-:R-:W-:-:S05]  /*1b00*/  FADD R5, R5, -R10 ;  /* 0x8000000a05057221 */ /* 0x018fca0000000000 */
[----:B------:R2:W-:Y:S02]  /*1b10*/  STG.E desc[UR8][R8.64], R5 ;  /* 0x0000000508007986 */ /* 0x0005e4000c101908 */
.L_x_50:
[----:B------:R-:W-:Y:S05]  /*1b20*/  BSYNC.RECONVERGENT B2 ;  /* 0x0000000000027941 */ /* 0x000fea0003800200 */
.L_x_49:
[----:B------:R-:W-:-:S07]  /*1b30*/  IADD3 R11, PT, PT, R11, 0x2, RZ ;  /* 0x000000020b0b7810 */ /* 0x000fce0007ffe0ff */
.L_x_39:
[----:B------:R-:W0:Y:S02]  /*1b40*/  LDCU UR4, c[0x0][0x398] ;  /* 0x00007300ff0477ac */ /* 0x000e240008000800 */
[----:B0-----:R-:W-:-:S04]  /*1b50*/  ULOP3.LUT UR4, UR4, 0x1, URZ, 0xc0, !UPT ;  /* 0x0000000104047892 */ /* 0x001fc8000f8ec0ff */
[----:B------:R-:W-:-:S09]  /*1b60*/  UISETP.NE.U32.AND UP0, UPT, UR4, 0x1, UPT ;  /* 0x000000010400788c */ /* 0x000fd2000bf05070 */
[----:B------:R-:W-:Y:S05]  /*1b70*/  BRA.U UP0, `(.L_x_0) ;  /* 0x0000000500087547 */ /* 0x000fea000b800000 */
[----:B------:R-:W0:Y:S02]  /*1b80*/  LDC.64 R16, c[0x0][0x380] ;  /* 0x0000e000ff107b82 */ /* 0x000e240000000a00 */
[----:B0-----:R-:W-:-:S05]  /*1b90*/  IMAD.WIDE.U32 R16, R11, 0x10, R16 ;  /* 0x000000100b107825 */ /* 0x001fca00078e0010 */
[----:B-----5:R-:W2:Y:S01]  /*1ba0*/  LDG.E R15, desc[UR8][R16.64+0xc] ;  /* 0x00000c08100f7981 */ /* 0x020ea2000c1e1900 */
        /* <DEDUP_REMOVED lines=22> */
.L_x_60:
[----:B------:R-:W-:Y:S01]  /*1d10*/  FMUL.FTZ R12, R19, R14 ;  /* 0x0000000e130c7220 */ /* 0x000fe20000410000 */
[----:B------:R-:W-:-:S03]  /*1d20*/  FMUL.FTZ R10, R14, 0.5 ;  /* 0x3f0000000e0a7820 */ /* 0x000fc60000410000 */
[----:B------:R-:W-:-:S04]  /*1d30*/  FFMA R17, -R12, R12, R19 ;  /* 0x0000000c0c117223 */ /* 0x000fc80000000113 */
[----:B------:R-:W-:-:S07]  /*1d40*/  FFMA R12, R17, R10, R12 ;  /* 0x0000000a110c7223 */ /* 0x000fce000000000c */
.L_x_61:
[----:B------:R-:W-:Y:S05]  /*1d50*/  BSYNC.RECONVERGENT B0 ;  /* 0x0000000000007941 */ /* 0x000fea0003800200 */
.L_x_59:
        /* <DEDUP_REMOVED lines=15> */
.L_x_63:
[----:B------:R-:W-:Y:S05]  /*1e50*/  BSYNC.RECONVERGENT B3 ;  /* 0x0000000000037941 */ /* 0x000fea0003800200 */
.L_x_62:
        /* <DEDUP_REMOVED lines=16> */
.L_x_65:
[----:B------:R-:W-:Y:S05]  /*1f60*/  BSYNC.RECONVERGENT B3 ;  /* 0x0000000000037941 */ /* 0x000fea0003800200 */
.L_x_64:
[----:B---34-:R-:W-:-:S05]  /*1f70*/  FADD R5, -R10, R5 ;  /* 0x000000050a057221 */ /* 0x018fca0000000100 */
[----:B------:R0:W-:Y:S02]  /*1f80*/  STG.E desc[UR8][R8.64], R5 ;  /* 0x0000000508007986 */ /* 0x0001e4000c101908 */
.L_x_58:
[----:B------:R-:W-:Y:S05]  /*1f90*/  BSYNC.RECONVERGENT B2 ;  /* 0x0000000000027941 */ /* 0x000fea0003800200 */
.L_x_0:
[----:B0-234-:R-:W2:Y:S01]  /*1fa0*/  LDG.E R5, desc[UR8][R20.64] ;  /* 0x0000000814057981 */ /* 0x01dea2000c1e1900 */
[----:B------:R-:W2:Y:S03]  /*1fb0*/  LDCU UR4, c[0x0][0x3a0] ;  /* 0x00007400ff0477ac */ /* 0x000ea60008000800 */
[----:B------:R-:W1:Y:S04]  /*1fc0*/  LDG.E R0, desc[UR8][R20.64+0x4] ;  /* 0x0000040814007981 */ /* 0x000e68000c1e1900 */
[----:B------:R-:W3:Y:S01]  /*1fd0*/  LDG.E R11, desc[UR8][R20.64+0x8] ;  /* 0x00000808140b7981 */ /* 0x000ee2000c1e1900 */
[----:B--2---:R-:W-:Y:S01]  /*1fe0*/  FFMA R5, R2, UR4, R5 ;  /* 0x0000000402057c23 */ /* 0x004fe20008000005 */
[----:B-1----:R-:W-:-:S04]  /*1ff0*/  FFMA R9, R3, UR4, R0 ;  /* 0x0000000403097c23 */ /* 0x002fc80008000000 */
[----:B------:R0:W-:Y:S01]  /*2000*/  STG.E desc[UR8][R20.64], R5 ;  /* 0x0000000514007986 */ /* 0x0001e2000c101908 */
[----:B---3--:R-:W-:-:S03]  /*2010*/  FFMA R11, R4, UR4, R11 ;  /* 0x00000004040b7c23 */ /* 0x008fc6000800000b */
[----:B------:R0:W-:Y:S04]  /*2020*/  STG.E desc[UR8][R20.64+0x4], R9 ;  /* 0x0000040914007986 */ /* 0x0001e8000c101908 */
[----:B------:R0:W-:Y:S04]  /*2030*/  STG.E desc[UR8][R20.64+0x8], R11 ;  /* 0x0000080b14007986 */ /* 0x0001e8000c101908 */
[----:B-----5:R-:W2:Y:S01]  /*2040*/  LDG.E.128 R12, desc[UR8][R6.64] ;  /* 0x00000008060c7981 */ /* 0x020ea2000c1e1d00 */
[----:B------:R-:W-:Y:S01]  /*2050*/  UMOV UR4, 0x674ec800 ;  /* 0x674ec80000047882 */ /* 0x000fe20000000000 */
[----:B------:R-:W-:Y:S01]  /*2060*/  UMOV UR5, 0x43abc16d ;  /* 0x43abc16d00057882 */ /* 0x000fe20000000000 */
[----:B--2---:R-:W-:-:S04]  /*2070*/  FMUL R13, R13, R13 ;  /* 0x0000000d0d0d7220 */ /* 0x004fc80000400000 */
[----:B------:R-:W-:-:S04]  /*2080*/  FFMA R13, R12, R12, R13 ;  /* 0x0000000c0c0d7223 */ /* 0x000fc8000000000d */
[----:B------:R-:W-:-:S06]  /*2090*/  FFMA R2, R14, R14, R13 ;  /* 0x0000000e0e027223 */ /* 0x000fcc000000000d */
[----:B------:R-:W1:Y:S02]  /*20a0*/  F2F.F64.F32 R2, R2 ;  /* 0x0000000200027310 */ /* 0x000e640000201800 */
[----:B-1----:R-:W-:-:S14]  /*20b0*/  DSETP.GT.AND P0, PT, R2, UR4, PT ;  /* 0x0000000402007e2a */ /* 0x002fdc000bf04000 */
[----:B0-----:R-:W-:Y:S05]  /*20c0*/  @!P0 EXIT ;  /* 0x000000000000894d */ /* 0x001fea0003800000 */
[----:B------:R-:W-:-:S05]  /*20d0*/  MOV R3, 0xbf800000 ;  /* 0xbf80000000037802 */ /* 0x000fca0000000f00 */
[----:B------:R-:W-:Y:S01]  /*20e0*/  STG.E desc[UR8][R6.64+0xc], R3 ;  /* 0x00000c0306007986 */ /* 0x000fe2000c101908 */
[----:B------:R-:W-:Y:S05]  /*20f0*/  EXIT ;  /* 0x000000000000794d */ /* 0x000fea0003800000 */
        .weak           $__internal_0_$__cuda_sm20_sqrt_rn_f32_slowpath
        .type           $__internal_0_$__cuda_sm20_sqrt_rn_f32_slowpath,@function
        .size           $__internal_0_$__cuda_sm20_sqrt_rn_f32_slowpath,($__internal_1_$__cuda_sm3x_div_rn_noftz_f32_slowpath - $__internal_0_$__cuda_sm20_sqrt_rn_f32_slowpath)
$__internal_0_$__cuda_sm20_sqrt_rn_f32_slowpath:
[----:B------:R-:W-:-:S13]  /*2100*/  LOP3.LUT P0, RZ, R16, 0x7fffffff, RZ, 0xc0, !PT ;  /* 0x7fffffff10ff7812 */ /* 0x000fda000780c0ff */
[----:B------:R-:W-:Y:S01]  /*2110*/  @!P0 MOV R27, R16 ;  /* 0x00000010001b8202 */ /* 0x000fe20000000f00 */
[----:B------:R-:W-:Y:S06]  /*2120*/  @!P0 BRA `(.L_x_66) ;  /* 0x0000000000408947 */ /* 0x000fec0003800000 */
[----:B------:R-:W-:-:S13]  /*2130*/  FSETP.GEU.FTZ.AND P0, PT, R16, RZ, PT ;  /* 0x000000ff1000720b */ /* 0x000fda0003f1e000 */
[----:B------:R-:W-:Y:S01]  /*2140*/  @!P0 MOV R27, 0x7fffffff ;  /* 0x7fffffff001b8802 */ /* 0x000fe20000000f00 */
[----:B------:R-:W-:Y:S06]  /*2150*/  @!P0 BRA `(.L_x_66) ;  /* 0x0000000000348947 */ /* 0x000fec0003800000 */
[----:B------:R-:W-:-:S13]  /*2160*/  FSETP.GTU.FTZ.AND P0, PT, |R16|, +INF , PT ;  /* 0x7f8000001000780b */ /* 0x000fda0003f1c200 */
[----:B------:R-:W-:Y:S01]  /*2170*/  @P0 FADD.FTZ R27, R16, 1 ;  /* 0x3f800000101b0421 */ /* 0x000fe20000010000 */
[----:B------:R-:W-:Y:S06]  /*2180*/  @P0 BRA `(.L_x_66) ;  /* 0x0000000000280947 */ /* 0x000fec0003800000 */
[----:B------:R-:W-:-:S13]  /*2190*/  FSETP.NEU.FTZ.AND P0, PT, |R16|, +INF , PT ;  /* 0x7f8000001000780b */ /* 0x000fda0003f1d200 */
[----:B------:R-:W-:Y:S01]  /*21a0*/  @P0 FFMA R28, R16, 1.84467440737095516160e+19, RZ ;  /* 0x5f800000101c0823 */ /* 0x000fe200000000ff */
[----:B------:R-:W-:-:S03]  /*21b0*/  @!P0 MOV R27, R16 ;  /* 0x00000010001b8202 */ /* 0x000fc60000000f00 */
[----:B------:R-:W0:Y:S02]  /*21c0*/  @P0 MUFU.RSQ R17, R28 ;  /* 0x0000001c00110308 */ /* 0x000e240000001400 */
[----:B0-----:R-:W-:Y:S01]  /*21d0*/  @P0 FMUL.FTZ R25, R28, R17 ;  /* 0x000000111c190220 */ /* 0x001fe20000410000 */
[----:B------:R-:W-:-:S03]  /*21e0*/  @P0 FMUL.FTZ R17, R17, 0.5 ;  /* 0x3f00000011110820 */ /* 0x000fc60000410000 */
[----:B------:R-:W-:-:S04]  /*21f0*/  @P0 FADD.FTZ R18, -R25, -RZ ;  /* 0x800000ff19120221 */ /* 0x000fc80000010100 */
[----:B------:R-:W-:-:S04]  /*2200*/  @P0 FFMA R18, R25, R18, R28 ;  /* 0x0000001219120223 */ /* 0x000fc8000000001c */
[----:B------:R-:W-:-:S04]  /*2210*/  @P0 FFMA R17, R18, R17, R25 ;  /* 0x0000001112110223 */ /* 0x000fc80000000019 */
[----:B------:R-:W-:-:S07]  /*2220*/  @P0 FMUL.FTZ R27, R17, 2.3283064365386962891e-10 ;  /* 0x2f800000111b0820 */ /* 0x000fce0000410000 */
.L_x_66:
[----:B------:R-:W-:Y:S01]  /*2230*/  HFMA2 R17, -RZ, RZ, 0, 0 ;  /* 0x00000000ff117431 */ /* 0x000fe200000001ff */
[----:B------:R-:W-:Y:S02]  /*2240*/  MOV R16, R10 ;  /* 0x0000000a00107202 */ /* 0x000fe40000000f00 */
[----:B------:R-:W-:Y:S02]  /*2250*/  MOV R32, R27 ;  /* 0x0000001b00207202 */ /* 0x000fe40000000f00 */
[----:B------:R-:W-:Y:S05]  /*2260*/  RET.REL.NODEC R16 `(_Z9calcForceP6float4P6float3Pfiff) ;  /* 0xffffffdc10647950 */ /* 0x000fea0003c3ffff */
        .weak           $__internal_1_$__cuda_sm3x_div_rn_noftz_f32_slowpath
        .type           $__internal_1_$__cuda_sm3x_div_rn_noftz_f32_slowpath,@function
        .size           $__internal_1_$__cuda_sm3x_div_rn_noftz_f32_slowpath,(.L_x_81 - $__internal_1_$__cuda_sm3x_div_rn_noftz_f32_slowpath)
$__internal_1_$__cuda_sm3x_div_rn_noftz_f32_slowpath:
[----:B------:R-:W-:Y:S01]  /*2270*/  SHF.R.U32.HI R16, RZ, 0x17, R29 ;  /* 0x00000017ff107819 */ /* 0x000fe2000001161d */
[----:B------:R-:W-:Y:S01]  /*2280*/  BSSY.RECONVERGENT B0, `(.L_x_67) ;  /* 0x0000062000007945 */ /* 0x000fe20003800200 */
[----:B------:R-:W-:Y:S02]  /*2290*/  SHF.R.U32.HI R27, RZ, 0x17, R10 ;  /* 0x00000017ff1b7819 */ /* 0x000fe4000001160a */
[----:B------:R-:W-:Y:S02]  /*22a0*/  LOP3.LUT R16, R16, 0xff, RZ, 0xc0, !PT ;  /* 0x000000ff10107812 */ /* 0x000fe400078ec0ff */
[----:B------:R-:W-:Y:S02]  /*22b0*/  LOP3.LUT R27, R27, 0xff, RZ, 0xc0, !PT ;  /* 0x000000ff1b1b7812 */ /* 0x000fe400078ec0ff */
[----:B------:R-:W-:Y:S02]  /*22c0*/  IADD3 R25, PT, PT, R16, -0x1, RZ ;  /* 0xffffffff10197810 */ /* 0x000fe40007ffe0ff */
[----:B------:R-:W-:-:S02]  /*22d0*/  IADD3 R28, PT, PT, R27, -0x1, RZ ;  /* 0xffffffff1b1c7810 */ /* 0x000fc40007ffe0ff */
[----:B------:R-:W-:-:S04]  /*22e0*/  ISETP.GT.U32.AND P0, PT, R25, 0xfd, PT ;  /* 0x000000fd1900780c */ /* 0x000fc80003f04070 */
[----:B------:R-:W-:-:S13]  /*22f0*/  ISETP.GT.U32.OR P0, PT, R28, 0xfd, P0 ;  /* 0x000000fd1c00780c */ /* 0x000fda0000704470 */
[----:B------:R-:W-:Y:S01]  /*2300*/  @!P0 MOV R17, RZ ;  /* 0x000000ff00118202 */ /* 0x000fe20000000f00 */
[----:B------:R-:W-:Y:S06]  /*2310*/  @!P0 BRA `(.L_x_68) ;  /* 0x00000000005c8947 */ /* 0x000fec0003800000 */
[----:B------:R-:W-:Y:S02]  /*2320*/  FSETP.GTU.FTZ.AND P0, PT, |R10|, +INF , PT ;  /* 0x7f8000000a00780b */ /* 0x000fe40003f1c200 */
[----:B------:R-:W-:-:S04]  /*2330*/  FSETP.GTU.FTZ.AND P1, PT, |R29|, +INF , PT ;  /* 0x7f8000001d00780b */ /* 0x000fc80003f3c200 */
[----:B------:R-:W-:-:S13]  /*2340*/  PLOP3.LUT P0, PT, P0, P1, PT, 0xf8, 0x8f ;  /* 0x00000000008f781c */ /* 0x000fda0000703f70 */
[----:B------:R-:W-:Y:S05]  /*2350*/  @P0 BRA `(.L_x_69) ;  /* 0x00000004004c0947 */ /* 0x000fea0003800000 */
[----:B------:R-:W-:-:S13]  /*2360*/  LOP3.LUT P0, RZ, R29, 0x7fffffff, R10, 0xc8, !PT ;  /* 0x7fffffff1dff7812 */ /* 0x000fda000780c80a */
[----:B------:R-:W-:Y:S05]  /*2370*/  @!P0 BRA `(.L_x_70) ;  /* 0x00000004003c8947 */ /* 0x000fea0003800000 */
[C---:B------:R-:W-:Y:S02]  /*2380*/  FSETP.NEU.FTZ.AND P2, PT, |R10|.reuse, +INF , PT ;  /* 0x7f8000000a00780b */ /* 0x040fe40003f5d200 */
[----:B------:R-:W-:Y:S02]  /*2390*/  FSETP.NEU.FTZ.AND P1, PT, |R29|, +INF , PT ;  /* 0x7f8000001d00780b */ /* 0x000fe40003f3d200 */
[----:B------:R-:W-:-:S11]  /*23a0*/  FSETP.NEU.FTZ.AND P0, PT, |R10|, +INF , PT ;  /* 0x7f8000000a00780b */ /* 0x000fd60003f1d200 */
[----:B------:R-:W-:Y:S05]  /*23b0*/  @!P1 BRA !P2, `(.L_x_70) ;  /* 0x00000004002c9947 */ /* 0x000fea0005000000 */
[----:B------:R-:W-:-:S04]  /*23c0*/  LOP3.LUT P2, RZ, R10, 0x7fffffff, RZ, 0xc0, !PT ;  /* 0x7fffffff0aff7812 */ /* 0x000fc8000784c0ff */
[----:B------:R-:W-:-:S13]  /*23d0*/  PLOP3.LUT P1, PT, P1, P2, PT, 0x2f, 0xf2 ;  /* 0x0000000000f2781c */ /* 0x000fda0000f24577 */
[----:B------:R-:W-:Y:S05]  /*23e0*/  @P1 BRA `(.L_x_71) ;  /* 0x0000000400181947 */ /* 0x000fea0003800000 */
[----:B------:R-:W-:-:S04]  /*23f0*/  LOP3.LUT P1, RZ, R29, 0x7fffffff, RZ, 0xc0, !PT ;  /* 0x7fffffff1dff7812 */ /* 0x000fc8000782c0ff */
[----:B------:R-:W-:-:S13]  /*2400*/  PLOP3.LUT P0, PT, P0, P1, PT, 0x2f, 0xf2 ;  /* 0x0000000000f2781c */ /* 0x000fda0000702577 */
[----:B------:R-:W-:Y:S05]  /*2410*/  @P0 BRA `(.L_x_72) ;  /* 0x0000000400000947 */ /* 0x000fea0003800000 */
[----:B------:R-:W-:Y:S02]  /*2420*/  ISETP.GE.AND P0, PT, R28, RZ, PT ;  /* 0x000000ff1c00720c */ /* 0x000fe40003f06270 */
[----:B------:R-:W-:-:S11]  /*2430*/  ISETP.GE.AND P1, PT, R25, RZ, PT ;  /* 0x000000ff1900720c */ /* 0x000fd60003f26270 */
[----:B------:R-:W-:Y:S01]  /*2440*/  @P0 MOV R17, RZ ;  /* 0x000000ff00110202 */ /* 0x000fe20000000f00 */
[----:B------:R-:W-:Y:S01]  /*2450*/  @!P0 FFMA R10, R10, 1.84467440737095516160e+19, RZ ;  /* 0x5f8000000a0a8823 */ /* 0x000fe200000000ff */
[----:B------:R-:W-:Y:S01]  /*2460*/  @!P0 MOV R17, 0xffffffc0 ;  /* 0xffffffc000118802 */ /* 0x000fe20000000f00 */
[----:B------:R-:W-:-:S03]  /*2470*/  @!P1 FFMA R29, R29, 1.84467440737095516160e+19, RZ ;  /* 0x5f8000001d1d9823 */ /* 0x000fc600000000ff */
[----:B------:R-:W-:-:S07]  /*2480*/  @!P1 IADD3 R17, PT, PT, R17, 0x40, RZ ;  /* 0x0000004011119810 */ /* 0x000fce0007ffe0ff */
.L_x_68:
[----:B------:R-:W-:Y:S01]  /*2490*/  LEA R28, R16, 0xc0800000, 0x17 ;  /* 0xc0800000101c7811 */ /* 0x000fe200078eb8ff */
[----:B------:R-:W-:Y:S01]  /*24a0*/  BSSY.RECONVERGENT B1, `(.L_x_73) ;  /* 0x0000036000017945 */ /* 0x000fe20003800200 */
[----:B------:R-:W-:Y:S02]  /*24b0*/  IADD3 R27, PT, PT, R27, -0x7f, RZ ;  /* 0xffffff811b1b7810 */ /* 0x000fe40007ffe0ff */
[----:B------:R-:W-:-:S03]  /*24c0*/  IADD3 R33, PT, PT, -R28, R29, RZ ;  /* 0x0000001d1c217210 */ /* 0x000fc60007ffe1ff */
[----:B------:R-:W-:Y:S01]  /*24d0*/  IMAD R10, R27, -0x800000, R10 ;  /* 0xff8000001b0a7824 */ /* 0x000fe200078e020a */
[----:B------:R-:W0:Y:S01]  /*24e0*/  MUFU.RCP R28, R33 ;  /* 0x00000021001c7308 */ /* 0x000e220000001000 */
[----:B------:R-:W-:-:S04]  /*24f0*/  FADD.FTZ R25, -R33, -RZ ;  /* 0x800000ff21197221 */ /* 0x000fc80000010100 */
[----:B0-----:R-:W-:-:S04]  /*2500*/  FFMA R29, R28, R25, 1 ;  /* 0x3f8000001c1d7423 */ /* 0x001fc80000000019 */
[----:B------:R-:W-:-:S04]  /*2510*/  FFMA R29, R28, R29, R28 ;  /* 0x0000001d1c1d7223 */ /* 0x000fc8000000001c */
[----:B------:R-:W-:-:S04]  /*2520*/  FFMA R28, R10, R29, RZ ;  /* 0x0000001d0a1c7223 */ /* 0x000fc800000000ff */
[----:B------:R-:W-:-:S04]  /*2530*/  FFMA R30, R25, R28, R10 ;  /* 0x0000001c191e7223 */ /* 0x000fc8000000000a */
[----:B------:R-:W-:Y:S01]  /*2540*/  FFMA R30, R29, R30, R28 ;  /* 0x0000001e1d1e7223 */ /* 0x000fe2000000001c */
[----:B------:R-:W-:-:S03]  /*2550*/  IADD3 R28, PT, PT, R27, 0x7f, -R16 ;  /* 0x0000007f1b1c7810 */ /* 0x000fc60007ffe810 */
[----:B------:R-:W-:Y:S01]  /*2560*/  FFMA R25, R25, R30, R10 ;  /* 0x0000001e19197223 */ /* 0x000fe2000000000a */
[----:B------:R-:W-:-:S03]  /*2570*/  IADD3 R17, PT, PT, R28, R17, RZ ;  /* 0x000000111c117210 */ /* 0x000fc60007ffe0ff */
[----:B------:R-:W-:-:S05]  /*2580*/  FFMA R10, R29, R25, R30 ;  /* 0x000000191d0a7223 */ /* 0x000fca000000001e */
[----:B------:R-:W-:-:S04]  /*2590*/  SHF.R.U32.HI R16, RZ, 0x17, R10 ;  /* 0x00000017ff107819 */ /* 0x000fc8000001160a */
[----:B------:R-:W-:-:S04]  /*25a0*/  LOP3.LUT R16, R16, 0xff, RZ, 0xc0, !PT ;  /* 0x000000ff10107812 */ /* 0x000fc800078ec0ff */
[----:B------:R-:W-:-:S04]  /*25b0*/  IADD3 R16, PT, PT, R16, R17, RZ ;  /* 0x0000001110107210 */ /* 0x000fc80007ffe0ff */
[----:B------:R-:W-:-:S04]  /*25c0*/  IADD3 R27, PT, PT, R16, -0x1, RZ ;  /* 0xffffffff101b7810 */ /* 0x000fc80007ffe0ff */
[----:B------:R-:W-:-:S13]  /*25d0*/  ISETP.GE.U32.AND P0, PT, R27, 0xfe, PT ;  /* 0x000000fe1b00780c */ /* 0x000fda0003f06070 */
[----:B------:R-:W-:Y:S05]  /*25e0*/  @!P0 BRA `(.L_x_74) ;  /* 0x0000000000808947 */ /* 0x000fea0003800000 */
[----:B------:R-:W-:-:S13]  /*25f0*/  ISETP.GT.AND P0, PT, R16, 0xfe, PT ;  /* 0x000000fe1000780c */ /* 0x000fda0003f04270 */
[----:B------:R-:W-:Y:S05]  /*2600*/  @P0 BRA `(.L_x_75) ;  /* 0x00000000006c0947 */ /* 0x000fea0003800000 */
[----:B------:R-:W-:-:S13]  /*2610*/  ISETP.GE.AND P0, PT, R16, 0x1, PT ;  /* 0x000000011000780c */ /* 0x000fda0003f06270 */
[----:B------:R-:W-:Y:S05]  /*2620*/  @P0 BRA `(.L_x_76) ;  /* 0x0000000000740947 */ /* 0x000fea0003800000 */
[----:B------:R-:W-:Y:S02]  /*2630*/  ISETP.GE.AND P0, PT, R16, -0x18, PT ;  /* 0xffffffe81000780c */ /* 0x000fe40003f06270 */
[----:B------:R-:W-:-:S11]  /*2640*/  LOP3.LUT R10, R10, 0x80000000, RZ, 0xc0, !PT ;  /* 0x800000000a0a7812 */ /* 0x000fd600078ec0ff */
[----:B------:R-:W-:Y:S05]  /*2650*/  @!P0 BRA `(.L_x_76) ;  /* 0x0000000000688947 */ /* 0x000fea0003800000 */
[CCC-:B------:R-:W-:Y:S01]  /*2660*/  FFMA.RZ R17, R29.reuse, R25.reuse, R30.reuse ;  /* 0x000000191d117223 */ /* 0x1c0fe2000000c01e */
[CCC-:B------:R-:W-:Y:S01]  /*2670*/  FFMA.RP R27, R29.reuse, R25.reuse, R30.reuse ;  /* 0x000000191d1b7223 */ /* 0x1c0fe2000000801e */
[----:B------:R-:W-:Y:S01]  /*2680*/  FFMA.RM R30, R29, R25, R30 ;  /* 0x000000191d1e7223 */ /* 0x000fe2000000401e */
[C---:B------:R-:W-:Y:S02]  /*2690*/  IADD3 R25, PT, PT, R16.reuse, 0x20, RZ ;  /* 0x0000002010197810 */ /* 0x040fe40007ffe0ff */
[----:B------:R-:W-:Y:S02]  /*26a0*/  LOP3.LUT R17, R17, 0x7fffff, RZ, 0xc0, !PT ;  /* 0x007fffff11117812 */ /* 0x000fe400078ec0ff */
[C---:B------:R-:W-:Y:S02]  /*26b0*/  ISETP.NE.AND P2, PT, R16.reuse, RZ, PT ;  /* 0x000000ff1000720c */ /* 0x040fe40003f45270 */
[----:B------:R-:W-:Y:S02]  /*26c0*/  LOP3.LUT R28, R17, 0x800000, RZ, 0xfc, !PT ;  /* 0x00800000111c7812 */ /* 0x000fe400078efcff */
[----:B------:R-:W-:-:S02]  /*26d0*/  ISETP.NE.AND P1, PT, R16, RZ, PT ;  /* 0x000000ff1000720c */ /* 0x000fc40003f25270 */
[----:B------:R-:W-:Y:S02]  /*26e0*/  IADD3 R16, PT, PT, -R16, RZ, RZ ;  /* 0x000000ff10107210 */ /* 0x000fe40007ffe1ff */
[----:B------:R-:W-:Y:S02]  /*26f0*/  SHF.L.U32 R25, R28, R25, RZ ;  /* 0x000000191c197219 */ /* 0x000fe400000006ff */
[----:B------:R-:W-:Y:S02]  /*2700*/  FSETP.NEU.FTZ.AND P0, PT, R27, R30, PT ;  /* 0x0000001e1b00720b */ /* 0x000fe40003f1d000 */
[----:B------:R-:W-:Y:S02]  /*2710*/  SEL R17, R16, RZ, P2 ;  /* 0x000000ff10117207 */ /* 0x000fe40001000000 */
[----:B------:R-:W-:Y:S02]  /*2720*/  ISETP.NE.AND P1, PT, R25, RZ, P1 ;  /* 0x000000ff1900720c */ /* 0x000fe40000f25270 */
[----:B------:R-:W-:-:S02]  /*2730*/  SHF.R.U32.HI R25, RZ, R17, R28 ;  /* 0x00000011ff197219 */ /* 0x000fc4000001161c */
[----:B------:R-:W-:Y:S02]  /*2740*/  PLOP3.LUT P0, PT, P0, P1, PT, 0xf8, 0x8f ;  /* 0x00000000008f781c */ /* 0x000fe40000703f70 */
[----:B------:R-:W-:Y:S02]  /*2750*/  SHF.R.U32.HI R17, RZ, 0x1, R25 ;  /* 0x00000001ff117819 */ /* 0x000fe40000011619 */
[----:B------:R-:W-:-:S04]  /*2760*/  SEL R16, RZ, 0x1, !P0 ;  /* 0x00000001ff107807 */ /* 0x000fc80004000000 */
[----:B------:R-:W-:-:S04]  /*2770*/  LOP3.LUT R16, R16, 0x1, R17, 0xf8, !PT ;  /* 0x0000000110107812 */ /* 0x000fc800078ef811 */
[----:B------:R-:W-:-:S04]  /*2780*/  LOP3.LUT R16, R16, R25, RZ, 0xc0, !PT ;  /* 0x0000001910107212 */ /* 0x000fc800078ec0ff */
[----:B------:R-:W-:-:S04]  /*2790*/  IADD3 R17, PT, PT, R17, R16, RZ ;  /* 0x0000001011117210 */ /* 0x000fc80007ffe0ff */
[----:B------:R-:W-:Y:S01]  /*27a0*/  LOP3.LUT R10, R17, R10, RZ, 0xfc, !PT ;  /* 0x0000000a110a7212 */ /* 0x000fe200078efcff */
[----:B------:R-:W-:Y:S06]  /*27b0*/  BRA `(.L_x_76) ;  /* 0x0000000000107947 */ /* 0x000fec0003800000 */
.L_x_75:
[----:B------:R-:W-:-:S04]  /*27c0*/  LOP3.LUT R10, R10, 0x80000000, RZ, 0xc0, !PT ;  /* 0x800000000a0a7812 */ /* 0x000fc800078ec0ff */
[----:B------:R-:W-:Y:S01]  /*27d0*/  LOP3.LUT R10, R10, 0x7f800000, RZ, 0xfc, !PT ;  /* 0x7f8000000a0a7812 */ /* 0x000fe200078efcff */
[----:B------:R-:W-:Y:S06]  /*27e0*/  BRA `(.L_x_76) ;  /* 0x0000000000047947 */ /* 0x000fec0003800000 */
.L_x_74:
[----:B------:R-:W-:-:S07]  /*27f0*/  LEA R10, R17, R10, 0x17 ;  /* 0x0000000a110a7211 */ /* 0x000fce00078eb8ff */
.L_x_76:
[----:B------:R-:W-:Y:S05]  /*2800*/  BSYNC.RECONVERGENT B1 ;  /* 0x0000000000017941 */ /* 0x000fea0003800200 */
.L_x_73:
[----:B------:R-:W-:Y:S05]  /*2810*/  BRA `(.L_x_77) ;  /* 0x0000000000207947 */ /* 0x000fea0003800000 */
.L_x_72:
[----:B------:R-:W-:-:S04]  /*2820*/  LOP3.LUT R10, R29, 0x80000000, R10, 0x48, !PT ;  /* 0x800000001d0a7812 */ /* 0x000fc800078e480a */
[----:B------:R-:W-:Y:S01]  /*2830*/  LOP3.LUT R10, R10, 0x7f800000, RZ, 0xfc, !PT ;  /* 0x7f8000000a0a7812 */ /* 0x000fe200078efcff */
[----:B------:R-:W-:Y:S06]  /*2840*/  BRA `(.L_x_77) ;  /* 0x0000000000147947 */ /* 0x000fec0003800000 */
.L_x_71:
[----:B------:R-:W-:Y:S01]  /*2850*/  LOP3.LUT R10, R29, 0x80000000, R10, 0x48, !PT ;  /* 0x800000001d0a7812 */ /* 0x000fe200078e480a */
[----:B------:R-:W-:Y:S06]  /*2860*/  BRA `(.L_x_77) ;  /* 0x00000000000c7947 */ /* 0x000fec0003800000 */
.L_x_70:
[----:B------:R-:W0:Y:S01]  /*2870*/  MUFU.RSQ R10, -QNAN ;  /* 0xffc00000000a7908 */ /* 0x000e220000001400 */
[----:B------:R-:W-:Y:S05]  /*2880*/  BRA `(.L_x_77) ;  /* 0x0000000000047947 */ /* 0x000fea0003800000 */
.L_x_69:
[----:B------:R-:W-:-:S07]  /*2890*/  FADD.FTZ R10, R10, R29 ;  /* 0x0000001d0a0a7221 */ /* 0x000fce0000010000 */
.L_x_77:
[----:B------:R-:W-:Y:S05]  /*28a0*/  BSYNC.RECONVERGENT B0 ;  /* 0x0000000000007941 */ /* 0x000fea0003800200 */
.L_x_67:
[----:B------:R-:W-:Y:S01]  /*28b0*/  HFMA2 R17, -RZ, RZ, 0, 0 ;  /* 0x00000000ff117431 */ /* 0x000fe200000001ff */
[----:B------:R-:W-:-:S04]  /*28c0*/  MOV R16, R18 ;  /* 0x0000001200107202 */ /* 0x000fc80000000f00 */
[----:B0-----:R-:W-:Y:S05]  /*28d0*/  RET.REL.NODEC R16 `(_Z9calcForceP6float4P6float3Pfiff) ;  /* 0xffffffd410c87950 */ /* 0x001fea0003c3ffff */
.L_x_78:
[----:B------:R-:W-:-:S00]  /*28e0*/  BRA `(.L_x_78) ;  /* 0xfffffffc00fc7947 */ /* 0x000fc0000383ffff */
[----:B------:R-:W-:-:S00]  /*28f0*/  NOP ;  /* 0x0000000000007918 */ /* 0x000fc00000000000 */
        /* <DEDUP_REMOVED lines=8> */
.L_x_81:


//--------------------- .text._Z15update_positionP6float4P6float3iff --------------------------
	.section	.text._Z15update_positionP6float4P6float3iff,"ax",@progbits
	.align	128
        .global         _Z15update_positionP6float4P6float3iff
        .type           _Z15update_positionP6float4P6float3iff,@function
        .size           _Z15update_positionP6float4P6float3iff,(.L_x_83 - _Z15update_positionP6float4P6float3iff)
        .other          _Z15update_positionP6float4P6float3iff,@"STO_CUDA_ENTRY STV_DEFAULT"
_Z15update_positionP6float4P6float3iff:
.text._Z15update_positionP6float4P6float3iff:
        /* <DEDUP_REMOVED lines=9> */
[----:B------:R-:W1:Y:S07]  /*0090*/  LDCU.64 UR4, c[0x0][0x358] ;  /* 0x00006b00ff0477ac */ /* 0x000e6e0008000a00 */
[----:B------:R-:W2:Y:S01]  /*00a0*/  LDC.64 R8, c[0x0][0x388] ;  /* 0x0000e200ff087b82 */ /* 0x000ea20000000a00 */
[----:B0-----:R-:W-:-:S05]  /*00b0*/  IMAD.WIDE R2, R5, 0x10, R2 ;  /* 0x0000001005027825 */ /* 0x001fca00078e0202 */
[----:B-1----:R-:W3:Y:S01]  /*00c0*/  LDG.E R0, desc[UR4][R2.64+0xc] ;  /* 0x00000c0402007981 */ /* 0x002ee2000c1e1900 */
[----:B--2---:R-:W-:Y:S01]  /*00d0*/  IMAD.WIDE R8, R5, 0xc, R8 ;  /* 0x0000000c05087825 */ /* 0x004fe200078e0208 */
[----:B---3--:R-:W-:-:S13]  /*00e0*/  FSETP.GEU.AND P0, PT, R0, RZ, PT ;  /* 0x000000ff0000720b */ /* 0x008fda0003f0e000 */
[----:B------:R-:W-:Y:S05]  /*00f0*/  @!P0 EXIT ;  /* 0x000000000000894d */ /* 0x000fea0003800000 */
[----:B------:R-:W2:Y:S01]  /*0100*/  LDG.E.128 R4, desc[UR4][R2.64] ;  /* 0x0000000402047981 */ /* 0x000ea2000c1e1d00 */
[----:B------:R-:W2:Y:S03]  /*0110*/  LDCU UR6, c[0x0][0x398] ;  /* 0x00007300ff0677ac */ /* 0x000ea60008000800 */
[----:B------:R-:W2:Y:S02]  /*0120*/  LDG.E R11, desc[UR4][R8.64] ;  /* 0x00000004080b7981 */ /* 0x000ea4000c1e1900 */
[----:B--2---:R-:W-:-:S05]  /*0130*/  FFMA R11, R11, UR6, R4 ;  /* 0x000000060b0b7c23 */ /* 0x004fca0008000004 */
[----:B------:R0:W-:Y:S04]  /*0140*/  STG.E desc[UR4][R2.64], R11 ;  /* 0x0000000b02007986 */ /* 0x0001e8000c101904 */
[----:B------:R-:W2:Y:S02]  /*0150*/  LDG.E R0, desc[UR4][R8.64+0x4] ;  /* 0x0000040408007981 */ /* 0x000ea4000c1e1900 */
[----:B--2---:R-:W-:-:S05]  /*0160*/  FFMA R7, R0, UR6, R5 ;  /* 0x0000000600077c23 */ /* 0x004fca0008000005 */
[----:B------:R0:W-:Y:S04]  /*0170*/  STG.E desc[UR4][R2.64+0x4], R7 ;  /* 0x0000040702007986 */ /* 0x0001e8000c101904 */
[----:B------:R-:W2:Y:S01]  /*0180*/  LDG.E R5, desc[UR4][R8.64+0x8] ;  /* 0x0000080408057981 */ /* 0x000ea2000c1e1900 */
[----:B------:R-:W-:Y:S01]  /*0190*/  FMUL R0, R7, R7 ;  /* 0x0000000707007220 */ /* 0x000fe20000400000 */
[----:B------:R-:W-:-:S03]  /*01a0*/  UMOV UR7, 0x43abc16d ;  /* 0x43abc16d00077882 */ /* 0x000fc60000000000 */
[----:B------:R-:W-:Y:S01]  /*01b0*/  FFMA R0, R11, R11, R0 ;  /* 0x0000000b0b007223 */ /* 0x000fe20000000000 */
[----:B--2---:R-:W-:Y:S01]  /*01c0*/  FFMA R13, R5, UR6, R6 ;  /* 0x00000006050d7c23 */ /* 0x004fe20008000006 */
[----:B------:R-:W-:-:S03]  /*01d0*/  UMOV UR6, 0x674ec800 ;  /* 0x674ec80000067882 */ /* 0x000fc60000000000 */
[----:B------:R-:W-:Y:S01]  /*01e0*/  FFMA R0, R13, R13, R0 ;  /* 0x0000000d0d007223 */ /* 0x000fe20000000000 */
[----:B------:R0:W-:Y:S03]  /*01f0*/  STG.E desc[UR4][R2.64+0x8], R13 ;  /* 0x0000080d02007986 */ /* 0x0001e6000c101904 */
[----:B------:R-:W1:Y:S02]  /*0200*/  F2F.F64.F32 R4, R0 ;  /* 0x0000000000047310 */ /* 0x000e640000201800 */
[----:B-1----:R-:W-:-:S14]  /*0210*/  DSETP.GT.AND P0, PT, R4, UR6, PT ;  /* 0x0000000604007e2a */ /* 0x002fdc000bf04000 */
[----:B0-----:R-:W-:Y:S05]  /*0220*/  @!P0 EXIT ;  /* 0x000000000000894d */ /* 0x001fea0003800000 */
[----:B------:R-:W-:-:S05]  /*0230*/  MOV R5, 0xbf800000 ;  /* 0xbf80000000057802 */ /* 0x000fca0000000f00 */
[----:B------:R-:W-:Y:S01]  /*0240*/  STG.E desc[UR4][R2.64+0xc], R5 ;  /* 0x00000c0502007986 */ /* 0x000fe2000c101904 */
[----:B------:R-:W-:Y:S05]  /*0250*/  EXIT ;  /* 0x000000000000794d */ /* 0x000fea0003800000 */
.L_x_79:
        /* <DEDUP_REMOVED lines=10> */
.L_x_83:


//--------------------- .nv.shared.reserved.0     --------------------------
	.section	.nv.shared.reserved.0,"aw",@nobits
	.weak		__nv_reservedSMEM_offset_0_alias
	.size		__nv_reservedSMEM_offset_0_alias, 0, 64
	.other		__nv_reservedSMEM_offset_0_alias,@"STO_CUDA_RESERVED_SHARED STV_DEFAULT"
__nv_reservedSMEM_offset_0_alias:
	.zero		0
	.zero		64


//--------------------- .nv.constant0._Z9calcForceP6float4P6float3Pfiff --------------------------
	.section	.nv.constant0._Z9calcForceP6float4P6float3Pfiff,"a",@progbits
	.sectionflags	@""
	.align	4
.nv.constant0._Z9calcForceP6float4P6float3Pfiff:
	.zero		932


//--------------------- .nv.constant0._Z15update_positionP6float4P6float3iff --------------------------
	.section	.nv.constant0._Z15update_positionP6float4P6float3iff,"a",@progbits
	.sectionflags	@""
	.align	4
.nv.constant0._Z15update_positionP6float4P6float3iff:
	.zero		924


//--------------------- SYMBOLS --------------------------

	.type		.nv.reservedSmem.offset0,@object
	.size		.nv.reservedSmem.offset0,0x4
